//
// Generated by NVIDIA NVVM Compiler
//
// Compiler Build ID: CL-36424714
// Cuda compilation tools, release 13.0, V13.0.88
// Based on NVVM 20.0.0
//

.version 9.0
.target sm_100
.address_size 64


.entry _ZN36_GLOBAL__N__6c9c057b_4_k_cu_7b19327236nppiGradientColorToGray_C3C1R_kernelIhhLb1EEEvPKT_iPT0_iii8NppiNorm(
	.param .u64 .ptr .align 1 _ZN36_GLOBAL__N__6c9c057b_4_k_cu_7b19327236nppiGradientColorToGray_C3C1R_kernelIhhLb1EEEvPKT_iPT0_iii8NppiNorm_param_0,
	.param .u32 _ZN36_GLOBAL__N__6c9c057b_4_k_cu_7b19327236nppiGradientColorToGray_C3C1R_kernelIhhLb1EEEvPKT_iPT0_iii8NppiNorm_param_1,
	.param .u64 .ptr .align 1 _ZN36_GLOBAL__N__6c9c057b_4_k_cu_7b19327236nppiGradientColorToGray_C3C1R_kernelIhhLb1EEEvPKT_iPT0_iii8NppiNorm_param_2,
	.param .u32 _ZN36_GLOBAL__N__6c9c057b_4_k_cu_7b19327236nppiGradientColorToGray_C3C1R_kernelIhhLb1EEEvPKT_iPT0_iii8NppiNorm_param_3,
	.param .u32 _ZN36_GLOBAL__N__6c9c057b_4_k_cu_7b19327236nppiGradientColorToGray_C3C1R_kernelIhhLb1EEEvPKT_iPT0_iii8NppiNorm_param_4,
	.param .u32 _ZN36_GLOBAL__N__6c9c057b_4_k_cu_7b19327236nppiGradientColorToGray_C3C1R_kernelIhhLb1EEEvPKT_iPT0_iii8NppiNorm_param_5,
	.param .u32 _ZN36_GLOBAL__N__6c9c057b_4_k_cu_7b19327236nppiGradientColorToGray_C3C1R_kernelIhhLb1EEEvPKT_iPT0_iii8NppiNorm_param_6
)
{
	.reg .pred 	%p<8>;
	.reg .b16 	%rs<4>;
	.reg .b32 	%r<20>;
	.reg .b32 	%f<18>;
	.reg .b64 	%rd<13>;

	ld.param.u64 	%rd1, [_ZN36_GLOBAL__N__6c9c057b_4_k_cu_7b19327236nppiGradientColorToGray_C3C1R_kernelIhhLb1EEEvPKT_iPT0_iii8NppiNorm_param_0];
	ld.param.u32 	%r3, [_ZN36_GLOBAL__N__6c9c057b_4_k_cu_7b19327236nppiGradientColorToGray_C3C1R_kernelIhhLb1EEEvPKT_iPT0_iii8NppiNorm_param_1];
	ld.param.u64 	%rd2, [_ZN36_GLOBAL__N__6c9c057b_4_k_cu_7b19327236nppiGradientColorToGray_C3C1R_kernelIhhLb1EEEvPKT_iPT0_iii8NppiNorm_param_2];
	ld.param.u32 	%r4, [_ZN36_GLOBAL__N__6c9c057b_4_k_cu_7b19327236nppiGradientColorToGray_C3C1R_kernelIhhLb1EEEvPKT_iPT0_iii8NppiNorm_param_3];
	ld.param.u32 	%r6, [_ZN36_GLOBAL__N__6c9c057b_4_k_cu_7b19327236nppiGradientColorToGray_C3C1R_kernelIhhLb1EEEvPKT_iPT0_iii8NppiNorm_param_4];
	ld.param.u32 	%r7, [_ZN36_GLOBAL__N__6c9c057b_4_k_cu_7b19327236nppiGradientColorToGray_C3C1R_kernelIhhLb1EEEvPKT_iPT0_iii8NppiNorm_param_5];
	ld.param.u32 	%r5, [_ZN36_GLOBAL__N__6c9c057b_4_k_cu_7b19327236nppiGradientColorToGray_C3C1R_kernelIhhLb1EEEvPKT_iPT0_iii8NppiNorm_param_6];
	mov.u32 	%r9, %ctaid.x;
	mov.u32 	%r10, %ntid.x;
	mov.u32 	%r11, %tid.x;
	mad.lo.s32 	%r1, %r9, %r10, %r11;
	mov.u32 	%r12, %ctaid.y;
	mov.u32 	%r13, %ntid.y;
	mov.u32 	%r14, %tid.y;
	mad.lo.s32 	%r15, %r12, %r13, %r14;
	setp.ge.s32 	%p1, %r1, %r6;
	setp.ge.s32 	%p2, %r15, %r7;
	or.pred  	%p3, %p1, %p2;
	@%p3 bra 	$L__BB0_7;
	cvta.to.global.u64 	%rd3, %rd1;
	mul.lo.s32 	%r16, %r3, %r15;
	cvt.s64.s32 	%rd4, %r16;
	mul.lo.s32 	%r17, %r1, 3;
	cvt.s64.s32 	%rd5, %r17;
	add.s64 	%rd6, %rd4, %rd5;
	add.s64 	%rd7, %rd3, %rd6;
	ld.global.u8 	%rs1, [%rd7];
	cvt.rn.f32.u16 	%f1, %rs1;
	ld.global.u8 	%rs2, [%rd7+1];
	cvt.rn.f32.u16 	%f2, %rs2;
	ld.global.u8 	%rs3, [%rd7+2];
	cvt.rn.f32.u16 	%f3, %rs3;
	setp.eq.s32 	%p4, %r5, 2;
	@%p4 bra 	$L__BB0_4;
	setp.ne.s32 	%p5, %r5, 1;
	@%p5 bra 	$L__BB0_5;
	add.f32 	%f8, %f1, %f2;
	add.f32 	%f9, %f8, %f3;
	mul.f32 	%f17, %f9, 0f3EAAAAAB;
	bra.uni 	$L__BB0_6;
$L__BB0_4:
	mul.f32 	%f10, %f2, %f2;
	fma.rn.f32 	%f11, %f1, %f1, %f10;
	fma.rn.f32 	%f12, %f3, %f3, %f11;
	sqrt.rn.f32 	%f13, %f12;
	mul.f32 	%f17, %f13, 0f3F13CD3A;
	bra.uni 	$L__BB0_6;
$L__BB0_5:
	max.f32 	%f14, %f2, %f3;
	max.f32 	%f17, %f1, %f14;
$L__BB0_6:
	mul.lo.s32 	%r18, %r4, %r15;
	cvt.s64.s32 	%rd8, %r18;
	cvt.s64.s32 	%rd9, %r1;
	add.s64 	%rd10, %rd8, %rd9;
	cvta.to.global.u64 	%rd11, %rd2;
	add.s64 	%rd12, %rd11, %rd10;
	setp.lt.f32 	%p6, %f17, 0f00000000;
	setp.gt.f32 	%p7, %f17, 0f437F0000;
	selp.f32 	%f15, 0f437F0000, %f17, %p7;
	selp.f32 	%f16, 0f00000000, %f15, %p6;
	cvt.rzi.u32.f32 	%r19, %f16;
	st.global.u8 	[%rd12], %r19;
$L__BB0_7:
	ret;

}
.entry _ZN36_GLOBAL__N__6c9c057b_4_k_cu_7b19327236nppiGradientColorToGray_C3C1R_kernelIttLb1EEEvPKT_iPT0_iii8NppiNorm(
	.param .u64 .ptr .align 1 _ZN36_GLOBAL__N__6c9c057b_4_k_cu_7b19327236nppiGradientColorToGray_C3C1R_kernelIttLb1EEEvPKT_iPT0_iii8NppiNorm_param_0,
	.param .u32 _ZN36_GLOBAL__N__6c9c057b_4_k_cu_7b19327236nppiGradientColorToGray_C3C1R_kernelIttLb1EEEvPKT_iPT0_iii8NppiNorm_param_1,
	.param .u64 .ptr .align 1 _ZN36_GLOBAL__N__6c9c057b_4_k_cu_7b19327236nppiGradientColorToGray_C3C1R_kernelIttLb1EEEvPKT_iPT0_iii8NppiNorm_param_2,
	.param .u32 _ZN36_GLOBAL__N__6c9c057b_4_k_cu_7b19327236nppiGradientColorToGray_C3C1R_kernelIttLb1EEEvPKT_iPT0_iii8NppiNorm_param_3,
	.param .u32 _ZN36_GLOBAL__N__6c9c057b_4_k_cu_7b19327236nppiGradientColorToGray_C3C1R_kernelIttLb1EEEvPKT_iPT0_iii8NppiNorm_param_4,
	.param .u32 _ZN36_GLOBAL__N__6c9c057b_4_k_cu_7b19327236nppiGradientColorToGray_C3C1R_kernelIttLb1EEEvPKT_iPT0_iii8NppiNorm_param_5,
	.param .u32 _ZN36_GLOBAL__N__6c9c057b_4_k_cu_7b19327236nppiGradientColorToGray_C3C1R_kernelIttLb1EEEvPKT_iPT0_iii8NppiNorm_param_6
)
{
	.reg .pred 	%p<8>;
	.reg .b16 	%rs<4>;
	.reg .b32 	%r<20>;
	.reg .b32 	%f<18>;
	.reg .b64 	%rd<13>;

	ld.param.u64 	%rd1, [_ZN36_GLOBAL__N__6c9c057b_4_k_cu_7b19327236nppiGradientColorToGray_C3C1R_kernelIttLb1EEEvPKT_iPT0_iii8NppiNorm_param_0];
	ld.param.u32 	%r3, [_ZN36_GLOBAL__N__6c9c057b_4_k_cu_7b19327236nppiGradientColorToGray_C3C1R_kernelIttLb1EEEvPKT_iPT0_iii8NppiNorm_param_1];
	ld.param.u64 	%rd2, [_ZN36_GLOBAL__N__6c9c057b_4_k_cu_7b19327236nppiGradientColorToGray_C3C1R_kernelIttLb1EEEvPKT_iPT0_iii8NppiNorm_param_2];
	ld.param.u32 	%r4, [_ZN36_GLOBAL__N__6c9c057b_4_k_cu_7b19327236nppiGradientColorToGray_C3C1R_kernelIttLb1EEEvPKT_iPT0_iii8NppiNorm_param_3];
	ld.param.u32 	%r6, [_ZN36_GLOBAL__N__6c9c057b_4_k_cu_7b19327236nppiGradientColorToGray_C3C1R_kernelIttLb1EEEvPKT_iPT0_iii8NppiNorm_param_4];
	ld.param.u32 	%r7, [_ZN36_GLOBAL__N__6c9c057b_4_k_cu_7b19327236nppiGradientColorToGray_C3C1R_kernelIttLb1EEEvPKT_iPT0_iii8NppiNorm_param_5];
	ld.param.u32 	%r5, [_ZN36_GLOBAL__N__6c9c057b_4_k_cu_7b19327236nppiGradientColorToGray_C3C1R_kernelIttLb1EEEvPKT_iPT0_iii8NppiNorm_param_6];
	mov.u32 	%r9, %ctaid.x;
	mov.u32 	%r10, %ntid.x;
	mov.u32 	%r11, %tid.x;
	mad.lo.s32 	%r1, %r9, %r10, %r11;
	mov.u32 	%r12, %ctaid.y;
	mov.u32 	%r13, %ntid.y;
	mov.u32 	%r14, %tid.y;
	mad.lo.s32 	%r15, %r12, %r13, %r14;
	setp.ge.s32 	%p1, %r1, %r6;
	setp.ge.s32 	%p2, %r15, %r7;
	or.pred  	%p3, %p1, %p2;
	@%p3 bra 	$L__BB1_7;
	cvta.to.global.u64 	%rd3, %rd1;
	mul.lo.s32 	%r16, %r3, %r15;
	cvt.s64.s32 	%rd4, %r16;
	add.s64 	%rd5, %rd3, %rd4;
	mul.lo.s32 	%r17, %r1, 3;
	mul.wide.s32 	%rd6, %r17, 2;
	add.s64 	%rd7, %rd5, %rd6;
	ld.global.u16 	%rs1, [%rd7];
	cvt.rn.f32.u16 	%f1, %rs1;
	ld.global.u16 	%rs2, [%rd7+2];
	cvt.rn.f32.u16 	%f2, %rs2;
	ld.global.u16 	%rs3, [%rd7+4];
	cvt.rn.f32.u16 	%f3, %rs3;
	setp.eq.s32 	%p4, %r5, 2;
	@%p4 bra 	$L__BB1_4;
	setp.ne.s32 	%p5, %r5, 1;
	@%p5 bra 	$L__BB1_5;
	add.f32 	%f8, %f1, %f2;
	add.f32 	%f9, %f8, %f3;
	mul.f32 	%f17, %f9, 0f3EAAAAAB;
	bra.uni 	$L__BB1_6;
$L__BB1_4:
	mul.f32 	%f10, %f2, %f2;
	fma.rn.f32 	%f11, %f1, %f1, %f10;
	fma.rn.f32 	%f12, %f3, %f3, %f11;
	sqrt.rn.f32 	%f13, %f12;
	mul.f32 	%f17, %f13, 0f3F13CD3A;
	bra.uni 	$L__BB1_6;
$L__BB1_5:
	max.f32 	%f14, %f2, %f3;
	max.f32 	%f17, %f1, %f14;
$L__BB1_6:
	mul.lo.s32 	%r18, %r4, %r15;
	cvt.s64.s32 	%rd8, %r18;
	cvta.to.global.u64 	%rd9, %rd2;
	add.s64 	%rd10, %rd9, %rd8;
	mul.wide.s32 	%rd11, %r1, 2;
	add.s64 	%rd12, %rd10, %rd11;
	setp.lt.f32 	%p6, %f17, 0f00000000;
	setp.gt.f32 	%p7, %f17, 0f477FFF00;
	selp.f32 	%f15, 0f477FFF00, %f17, %p7;
	selp.f32 	%f16, 0f00000000, %f15, %p6;
	cvt.rzi.u32.f32 	%r19, %f16;
	st.global.u16 	[%rd12], %r19;
$L__BB1_7:
	ret;

}
.entry _ZN36_GLOBAL__N__6c9c057b_4_k_cu_7b19327236nppiGradientColorToGray_C3C1R_kernelIssLb1EEEvPKT_iPT0_iii8NppiNorm(
	.param .u64 .ptr .align 1 _ZN36_GLOBAL__N__6c9c057b_4_k_cu_7b19327236nppiGradientColorToGray_C3C1R_kernelIssLb1EEEvPKT_iPT0_iii8NppiNorm_param_0,
	.param .u32 _ZN36_GLOBAL__N__6c9c057b_4_k_cu_7b19327236nppiGradientColorToGray_C3C1R_kernelIssLb1EEEvPKT_iPT0_iii8NppiNorm_param_1,
	.param .u64 .ptr .align 1 _ZN36_GLOBAL__N__6c9c057b_4_k_cu_7b19327236nppiGradientColorToGray_C3C1R_kernelIssLb1EEEvPKT_iPT0_iii8NppiNorm_param_2,
	.param .u32 _ZN36_GLOBAL__N__6c9c057b_4_k_cu_7b19327236nppiGradientColorToGray_C3C1R_kernelIssLb1EEEvPKT_iPT0_iii8NppiNorm_param_3,
	.param .u32 _ZN36_GLOBAL__N__6c9c057b_4_k_cu_7b19327236nppiGradientColorToGray_C3C1R_kernelIssLb1EEEvPKT_iPT0_iii8NppiNorm_param_4,
	.param .u32 _ZN36_GLOBAL__N__6c9c057b_4_k_cu_7b19327236nppiGradientColorToGray_C3C1R_kernelIssLb1EEEvPKT_iPT0_iii8NppiNorm_param_5,
	.param .u32 _ZN36_GLOBAL__N__6c9c057b_4_k_cu_7b19327236nppiGradientColorToGray_C3C1R_kernelIssLb1EEEvPKT_iPT0_iii8NppiNorm_param_6
)
{
	.reg .pred 	%p<8>;
	.reg .b16 	%rs<4>;
	.reg .b32 	%r<20>;
	.reg .b32 	%f<18>;
	.reg .b64 	%rd<13>;

	ld.param.u64 	%rd1, [_ZN36_GLOBAL__N__6c9c057b_4_k_cu_7b19327236nppiGradientColorToGray_C3C1R_kernelIssLb1EEEvPKT_iPT0_iii8NppiNorm_param_0];
	ld.param.u32 	%r3, [_ZN36_GLOBAL__N__6c9c057b_4_k_cu_7b19327236nppiGradientColorToGray_C3C1R_kernelIssLb1EEEvPKT_iPT0_iii8NppiNorm_param_1];
	ld.param.u64 	%rd2, [_ZN36_GLOBAL__N__6c9c057b_4_k_cu_7b19327236nppiGradientColorToGray_C3C1R_kernelIssLb1EEEvPKT_iPT0_iii8NppiNorm_param_2];
	ld.param.u32 	%r4, [_ZN36_GLOBAL__N__6c9c057b_4_k_cu_7b19327236nppiGradientColorToGray_C3C1R_kernelIssLb1EEEvPKT_iPT0_iii8NppiNorm_param_3];
	ld.param.u32 	%r6, [_ZN36_GLOBAL__N__6c9c057b_4_k_cu_7b19327236nppiGradientColorToGray_C3C1R_kernelIssLb1EEEvPKT_iPT0_iii8NppiNorm_param_4];
	ld.param.u32 	%r7, [_ZN36_GLOBAL__N__6c9c057b_4_k_cu_7b19327236nppiGradientColorToGray_C3C1R_kernelIssLb1EEEvPKT_iPT0_iii8NppiNorm_param_5];
	ld.param.u32 	%r5, [_ZN36_GLOBAL__N__6c9c057b_4_k_cu_7b19327236nppiGradientColorToGray_C3C1R_kernelIssLb1EEEvPKT_iPT0_iii8NppiNorm_param_6];
	mov.u32 	%r9, %ctaid.x;
	mov.u32 	%r10, %ntid.x;
	mov.u32 	%r11, %tid.x;
	mad.lo.s32 	%r1, %r9, %r10, %r11;
	mov.u32 	%r12, %ctaid.y;
	mov.u32 	%r13, %ntid.y;
	mov.u32 	%r14, %tid.y;
	mad.lo.s32 	%r15, %r12, %r13, %r14;
	setp.ge.s32 	%p1, %r1, %r6;
	setp.ge.s32 	%p2, %r15, %r7;
	or.pred  	%p3, %p1, %p2;
	@%p3 bra 	$L__BB2_7;
	cvta.to.global.u64 	%rd3, %rd1;
	mul.lo.s32 	%r16, %r3, %r15;
	cvt.s64.s32 	%rd4, %r16;
	add.s64 	%rd5, %rd3, %rd4;
	mul.lo.s32 	%r17, %r1, 3;
	mul.wide.s32 	%rd6, %r17, 2;
	add.s64 	%rd7, %rd5, %rd6;
	ld.global.u16 	%rs1, [%rd7];
	cvt.rn.f32.s16 	%f1, %rs1;
	ld.global.u16 	%rs2, [%rd7+2];
	cvt.rn.f32.s16 	%f2, %rs2;
	ld.global.u16 	%rs3, [%rd7+4];
	cvt.rn.f32.s16 	%f3, %rs3;
	setp.eq.s32 	%p4, %r5, 2;
	@%p4 bra 	$L__BB2_4;
	setp.ne.s32 	%p5, %r5, 1;
	@%p5 bra 	$L__BB2_5;
	add.f32 	%f8, %f1, %f2;
	add.f32 	%f9, %f8, %f3;
	mul.f32 	%f17, %f9, 0f3EAAAAAB;
	bra.uni 	$L__BB2_6;
$L__BB2_4:
	mul.f32 	%f10, %f2, %f2;
	fma.rn.f32 	%f11, %f1, %f1, %f10;
	fma.rn.f32 	%f12, %f3, %f3, %f11;
	sqrt.rn.f32 	%f13, %f12;
	mul.f32 	%f17, %f13, 0f3F13CD3A;
	bra.uni 	$L__BB2_6;
$L__BB2_5:
	max.f32 	%f14, %f2, %f3;
	max.f32 	%f17, %f1, %f14;
$L__BB2_6:
	mul.lo.s32 	%r18, %r4, %r15;
	cvt.s64.s32 	%rd8, %r18;
	cvta.to.global.u64 	%rd9, %rd2;
	add.s64 	%rd10, %rd9, %rd8;
	mul.wide.s32 	%rd11, %r1, 2;
	add.s64 	%rd12, %rd10, %rd11;
	setp.lt.f32 	%p6, %f17, 0fC7000000;
	setp.gt.f32 	%p7, %f17, 0f46FFFE00;
	selp.f32 	%f15, 0f46FFFE00, %f17, %p7;
	selp.f32 	%f16, 0fC7000000, %f15, %p6;
	cvt.rzi.s32.f32 	%r19, %f16;
	st.global.u16 	[%rd12], %r19;
$L__BB2_7:
	ret;

}
.entry _ZN36_GLOBAL__N__6c9c057b_4_k_cu_7b19327236nppiGradientColorToGray_C3C1R_kernelIffLb0EEEvPKT_iPT0_iii8NppiNorm(
	.param .u64 .ptr .align 1 _ZN36_GLOBAL__N__6c9c057b_4_k_cu_7b19327236nppiGradientColorToGray_C3C1R_kernelIffLb0EEEvPKT_iPT0_iii8NppiNorm_param_0,
	.param .u32 _ZN36_GLOBAL__N__6c9c057b_4_k_cu_7b19327236nppiGradientColorToGray_C3C1R_kernelIffLb0EEEvPKT_iPT0_iii8NppiNorm_param_1,
	.param .u64 .ptr .align 1 _ZN36_GLOBAL__N__6c9c057b_4_k_cu_7b19327236nppiGradientColorToGray_C3C1R_kernelIffLb0EEEvPKT_iPT0_iii8NppiNorm_param_2,
	.param .u32 _ZN36_GLOBAL__N__6c9c057b_4_k_cu_7b19327236nppiGradientColorToGray_C3C1R_kernelIffLb0EEEvPKT_iPT0_iii8NppiNorm_param_3,
	.param .u32 _ZN36_GLOBAL__N__6c9c057b_4_k_cu_7b19327236nppiGradientColorToGray_C3C1R_kernelIffLb0EEEvPKT_iPT0_iii8NppiNorm_param_4,
	.param .u32 _ZN36_GLOBAL__N__6c9c057b_4_k_cu_7b19327236nppiGradientColorToGray_C3C1R_kernelIffLb0EEEvPKT_iPT0_iii8NppiNorm_param_5,
	.param .u32 _ZN36_GLOBAL__N__6c9c057b_4_k_cu_7b19327236nppiGradientColorToGray_C3C1R_kernelIffLb0EEEvPKT_iPT0_iii8NppiNorm_param_6
)
{
	.reg .pred 	%p<6>;
	.reg .b32 	%r<19>;
	.reg .b32 	%f<14>;
	.reg .b64 	%rd<13>;

	ld.param.u64 	%rd1, [_ZN36_GLOBAL__N__6c9c057b_4_k_cu_7b19327236nppiGradientColorToGray_C3C1R_kernelIffLb0EEEvPKT_iPT0_iii8NppiNorm_param_0];
	ld.param.u32 	%r3, [_ZN36_GLOBAL__N__6c9c057b_4_k_cu_7b19327236nppiGradientColorToGray_C3C1R_kernelIffLb0EEEvPKT_iPT0_iii8NppiNorm_param_1];
	ld.param.u64 	%rd2, [_ZN36_GLOBAL__N__6c9c057b_4_k_cu_7b19327236nppiGradientColorToGray_C3C1R_kernelIffLb0EEEvPKT_iPT0_iii8NppiNorm_param_2];
	ld.param.u32 	%r4, [_ZN36_GLOBAL__N__6c9c057b_4_k_cu_7b19327236nppiGradientColorToGray_C3C1R_kernelIffLb0EEEvPKT_iPT0_iii8NppiNorm_param_3];
	ld.param.u32 	%r6, [_ZN36_GLOBAL__N__6c9c057b_4_k_cu_7b19327236nppiGradientColorToGray_C3C1R_kernelIffLb0EEEvPKT_iPT0_iii8NppiNorm_param_4];
	ld.param.u32 	%r7, [_ZN36_GLOBAL__N__6c9c057b_4_k_cu_7b19327236nppiGradientColorToGray_C3C1R_kernelIffLb0EEEvPKT_iPT0_iii8NppiNorm_param_5];
	ld.param.u32 	%r5, [_ZN36_GLOBAL__N__6c9c057b_4_k_cu_7b19327236nppiGradientColorToGray_C3C1R_kernelIffLb0EEEvPKT_iPT0_iii8NppiNorm_param_6];
	mov.u32 	%r9, %ctaid.x;
	mov.u32 	%r10, %ntid.x;
	mov.u32 	%r11, %tid.x;
	mad.lo.s32 	%r1, %r9, %r10, %r11;
	mov.u32 	%r12, %ctaid.y;
	mov.u32 	%r13, %ntid.y;
	mov.u32 	%r14, %tid.y;
	mad.lo.s32 	%r15, %r12, %r13, %r14;
	setp.ge.s32 	%p1, %r1, %r6;
	setp.ge.s32 	%p2, %r15, %r7;
	or.pred  	%p3, %p1, %p2;
	@%p3 bra 	$L__BB3_7;
	cvta.to.global.u64 	%rd3, %rd1;
	mul.lo.s32 	%r16, %r3, %r15;
	cvt.s64.s32 	%rd4, %r16;
	add.s64 	%rd5, %rd3, %rd4;
	mul.lo.s32 	%r17, %r1, 3;
	mul.wide.s32 	%rd6, %r17, 4;
	add.s64 	%rd7, %rd5, %rd6;
	ld.global.f32 	%f1, [%rd7];
	ld.global.f32 	%f2, [%rd7+4];
	ld.global.f32 	%f3, [%rd7+8];
	setp.eq.s32 	%p4, %r5, 2;
	@%p4 bra 	$L__BB3_4;
	setp.ne.s32 	%p5, %r5, 1;
	@%p5 bra 	$L__BB3_5;
	add.f32 	%f8, %f1, %f2;
	add.f32 	%f13, %f8, %f3;
	bra.uni 	$L__BB3_6;
$L__BB3_4:
	mul.f32 	%f9, %f2, %f2;
	fma.rn.f32 	%f10, %f1, %f1, %f9;
	fma.rn.f32 	%f11, %f3, %f3, %f10;
	sqrt.rn.f32 	%f13, %f11;
	bra.uni 	$L__BB3_6;
$L__BB3_5:
	max.f32 	%f12, %f2, %f3;
	max.f32 	%f13, %f1, %f12;
$L__BB3_6:
	mul.lo.s32 	%r18, %r4, %r15;
	cvt.s64.s32 	%rd8, %r18;
	cvta.to.global.u64 	%rd9, %rd2;
	add.s64 	%rd10, %rd9, %rd8;
	mul.wide.s32 	%rd11, %r1, 4;
	add.s64 	%rd12, %rd10, %rd11;
	st.global.f32 	[%rd12], %f13;
$L__BB3_7:
	ret;

}


// ===== COMPILED SASS (sm_100) =====

	.target	sm_100

	.elftype	@"ET_EXEC"


//--------------------- .note.nv.tkinfo           --------------------------
	.section	.note.nv.tkinfo,"",@"SHT_NOTE"
	.sectionflags	@"SHF_NOTE_NV_TKINFO"
	.tkinfo
        /*0018*/ 	.word	0x00000002
        /*0030*/ 	.string	""
        /*0030*/ 	.string	"ptxas"
        /*0030*/ 	.string	"Cuda compilation tools, release 13.0, V13.0.88"
        /*0030*/ 	.string	"Build cuda_13.0.r13.0/compiler.36424714_0"
        /*0030*/ 	.string	"-arch sm_100 -m 64 "



//--------------------- .note.nv.cuinfo           --------------------------
	.section	.note.nv.cuinfo,"",@"SHT_NOTE"
	.sectionflags	@"SHF_NOTE_NV_CUINFO"
        /*0018*/ 	.short	0x0002
        /*001a*/ 	.short	0x0064
        /*001c*/ 	.short	0x0082
	.zero		2


//--------------------- .nv.info                  --------------------------
	.section	.nv.info,"",@"SHT_CUDA_INFO"
	.align	4


	//----- nvinfo : EIATTR_REGCOUNT
	.align		4
        /*0000*/ 	.byte	0x04, 0x2f
        /*0002*/ 	.short	(.L_1 - .L_0)
	.align		4
.L_0:
        /*0004*/ 	.word	index@(_ZN36_GLOBAL__N__6c9c057b_4_k_cu_7b19327236nppiGradientColorToGray_C3C1R_kernelIhhLb1EEEvPKT_iPT0_iii8NppiNorm)
        /*0008*/ 	.word	0x0000000c


	//----- nvinfo : EIATTR_FRAME_SIZE
	.align		4
.L_1:
        /*000c*/ 	.byte	0x04, 0x11
        /*000e*/ 	.short	(.L_3 - .L_2)
	.align		4
.L_2:
        /*0010*/ 	.word	index@($__internal_3_$__cuda_sm20_sqrt_rn_f32_slowpath)
        /*0014*/ 	.word	0x00000000


	//----- nvinfo : EIATTR_FRAME_SIZE
	.align		4
.L_3:
        /*0018*/ 	.byte	0x04, 0x11
        /*001a*/ 	.short	(.L_5 - .L_4)
	.align		4
.L_4:
        /*001c*/ 	.word	index@(_ZN36_GLOBAL__N__6c9c057b_4_k_cu_7b19327236nppiGradientColorToGray_C3C1R_kernelIhhLb1EEEvPKT_iPT0_iii8NppiNorm)
        /*0020*/ 	.word	0x00000000


	//----- nvinfo : EIATTR_REGCOUNT
	.align		4
.L_5:
        /*0024*/ 	.byte	0x04, 0x2f
        /*0026*/ 	.short	(.L_7 - .L_6)
	.align		4
.L_6:
        /*0028*/ 	.word	index@(_ZN36_GLOBAL__N__6c9c057b_4_k_cu_7b19327236nppiGradientColorToGray_C3C1R_kernelIttLb1EEEvPKT_iPT0_iii8NppiNorm)
        /*002c*/ 	.word	0x0000000c


	//----- nvinfo : EIATTR_FRAME_SIZE
	.align		4
.L_7:
        /*0030*/ 	.byte	0x04, 0x11
        /*0032*/ 	.short	(.L_9 - .L_8)
	.align		4
.L_8:
        /*0034*/ 	.word	index@($__internal_2_$__cuda_sm20_sqrt_rn_f32_slowpath)
        /*0038*/ 	.word	0x00000000


	//----- nvinfo : EIATTR_FRAME_SIZE
	.align		4
.L_9:
        /*003c*/ 	.byte	0x04, 0x11
        /*003e*/ 	.short	(.L_11 - .L_10)
	.align		4
.L_10:
        /*0040*/ 	.word	index@(_ZN36_GLOBAL__N__6c9c057b_4_k_cu_7b19327236nppiGradientColorToGray_C3C1R_kernelIttLb1EEEvPKT_iPT0_iii8NppiNorm)
        /*0044*/ 	.word	0x00000000


	//----- nvinfo : EIATTR_REGCOUNT
	.align		4
.L_11:
        /*0048*/ 	.byte	0x04, 0x2f
        /*004a*/ 	.short	(.L_13 - .L_12)
	.align		4
.L_12:
        /*004c*/ 	.word	index@(_ZN36_GLOBAL__N__6c9c057b_4_k_cu_7b19327236nppiGradientColorToGray_C3C1R_kernelIssLb1EEEvPKT_iPT0_iii8NppiNorm)
        /*0050*/ 	.word	0x0000000c


	//----- nvinfo : EIATTR_FRAME_SIZE
	.align		4
.L_13:
        /*0054*/ 	.byte	0x04, 0x11
        /*0056*/ 	.short	(.L_15 - .L_14)
	.align		4
.L_14:
        /*0058*/ 	.word	index@($__internal_1_$__cuda_sm20_sqrt_rn_f32_slowpath)
        /*005c*/ 	.word	0x00000000


	//----- nvinfo : EIATTR_FRAME_SIZE
	.align		4
.L_15:
        /*0060*/ 	.byte	0x04, 0x11
        /*0062*/ 	.short	(.L_17 - .L_16)
	.align		4
.L_16:
        /*0064*/ 	.word	index@(_ZN36_GLOBAL__N__6c9c057b_4_k_cu_7b19327236nppiGradientColorToGray_C3C1R_kernelIssLb1EEEvPKT_iPT0_iii8NppiNorm)
        /*0068*/ 	.word	0x00000000


	//----- nvinfo : EIATTR_REGCOUNT
	.align		4
.L_17:
        /*006c*/ 	.byte	0x04, 0x2f
        /*006e*/ 	.short	(.L_19 - .L_18)
	.align		4
.L_18:
        /*0070*/ 	.word	index@(_ZN36_GLOBAL__N__6c9c057b_4_k_cu_7b19327236nppiGradientColorToGray_C3C1R_kernelIffLb0EEEvPKT_iPT0_iii8NppiNorm)
        /*0074*/ 	.word	0x0000000d


	//----- nvinfo : EIATTR_FRAME_SIZE
	.align		4
.L_19:
        /*0078*/ 	.byte	0x04, 0x11
        /*007a*/ 	.short	(.L_21 - .L_20)
	.align		4
.L_20:
        /*007c*/ 	.word	index@($__internal_0_$__cuda_sm20_sqrt_rn_f32_slowpath)
        /*0080*/ 	.word	0x00000000


	//----- nvinfo : EIATTR_FRAME_SIZE
	.align		4
.L_21:
        /*0084*/ 	.byte	0x04, 0x11
        /*0086*/ 	.short	(.L_23 - .L_22)
	.align		4
.L_22:
        /*0088*/ 	.word	index@(_ZN36_GLOBAL__N__6c9c057b_4_k_cu_7b19327236nppiGradientColorToGray_C3C1R_kernelIffLb0EEEvPKT_iPT0_iii8NppiNorm)
        /*008c*/ 	.word	0x00000000


	//----- nvinfo : EIATTR_MIN_STACK_SIZE
	.align		4
.L_23:
        /*0090*/ 	.byte	0x04, 0x12
        /*0092*/ 	.short	(.L_25 - .L_24)
	.align		4
.L_24:
        /*0094*/ 	.word	index@(_ZN36_GLOBAL__N__6c9c057b_4_k_cu_7b19327236nppiGradientColorToGray_C3C1R_kernelIffLb0EEEvPKT_iPT0_iii8NppiNorm)
        /*0098*/ 	.word	0x00000000


	//----- nvinfo : EIATTR_MIN_STACK_SIZE
	.align		4
.L_25:
        /*009c*/ 	.byte	0x04, 0x12
        /*009e*/ 	.short	(.L_27 - .L_26)
	.align		4
.L_26:
        /*00a0*/ 	.word	index@(_ZN36_GLOBAL__N__6c9c057b_4_k_cu_7b19327236nppiGradientColorToGray_C3C1R_kernelIssLb1EEEvPKT_iPT0_iii8NppiNorm)
        /*00a4*/ 	.word	0x00000000


	//----- nvinfo : EIATTR_MIN_STACK_SIZE
	.align		4
.L_27:
        /*00a8*/ 	.byte	0x04, 0x12
        /*00aa*/ 	.short	(.L_29 - .L_28)
	.align		4
.L_28:
        /*00ac*/ 	.word	index@(_ZN36_GLOBAL__N__6c9c057b_4_k_cu_7b19327236nppiGradientColorToGray_C3C1R_kernelIttLb1EEEvPKT_iPT0_iii8NppiNorm)
        /*00b0*/ 	.word	0x00000000


	//----- nvinfo : EIATTR_MIN_STACK_SIZE
	.align		4
.L_29:
        /*00b4*/ 	.byte	0x04, 0x12
        /*00b6*/ 	.short	(.L_31 - .L_30)
	.align		4
.L_30:
        /*00b8*/ 	.word	index@(_ZN36_GLOBAL__N__6c9c057b_4_k_cu_7b19327236nppiGradientColorToGray_C3C1R_kernelIhhLb1EEEvPKT_iPT0_iii8NppiNorm)
        /*00bc*/ 	.word	0x00000000
.L_31:


//--------------------- .nv.compat                --------------------------
	.section	.nv.compat,"",@"SHT_CUDA_COMPAT_INFO"
	.align	4
        /*0000*/ 	.byte	0x02, 0x09, 0x00, 0x00, 0x02, 0x02, 0x01, 0x00, 0x02, 0x05, 0x05, 0x00, 0x03, 0x07, 0x01, 0x01
        /*0010*/ 	.byte	0x02, 0x03, 0x00, 0x00, 0x02, 0x06, 0x01, 0x00, 0x04, 0x0b, 0x08, 0x00, 0x01, 0x00, 0x00, 0x00
        /*0020*/ 	.byte	0x00, 0x00, 0x00, 0x00


//--------------------- .nv.info._ZN36_GLOBAL__N__6c9c057b_4_k_cu_7b19327236nppiGradientColorToGray_C3C1R_kernelIffLb0EEEvPKT_iPT0_iii8NppiNorm --------------------------
	.section	.nv.info._ZN36_GLOBAL__N__6c9c057b_4_k_cu_7b19327236nppiGradientColorToGray_C3C1R_kernelIffLb0EEEvPKT_iPT0_iii8NppiNorm,"",@"SHT_CUDA_INFO"
	.sectionflags	@""
	.align	4


	//----- nvinfo : EIATTR_CUDA_API_VERSION
	.align		4
        /*0000*/ 	.byte	0x04, 0x37
        /*0002*/ 	.short	(.L_33 - .L_32)
.L_32:
        /*0004*/ 	.word	0x00000082


	//----- nvinfo : EIATTR_KPARAM_INFO
	.align		4
.L_33:
        /*0008*/ 	.byte	0x04, 0x17
        /*000a*/ 	.short	(.L_35 - .L_34)
.L_34:
        /*000c*/ 	.word	0x00000000
        /*0010*/ 	.short	0x0006
        /*0012*/ 	.short	0x0024
        /*0014*/ 	.byte	0x00, 0xf0, 0x11, 0x00


	//----- nvinfo : EIATTR_KPARAM_INFO
	.align		4
.L_35:
        /*0018*/ 	.byte	0x04, 0x17
        /*001a*/ 	.short	(.L_37 - .L_36)
.L_36:
        /*001c*/ 	.word	0x00000000
        /*0020*/ 	.short	0x0005
        /*0022*/ 	.short	0x0020
        /*0024*/ 	.byte	0x00, 0xf0, 0x11, 0x00


	//----- nvinfo : EIATTR_KPARAM_INFO
	.align		4
.L_37:
        /*0028*/ 	.byte	0x04, 0x17
        /*002a*/ 	.short	(.L_39 - .L_38)
.L_38:
        /*002c*/ 	.word	0x00000000
        /*0030*/ 	.short	0x0004
        /*0032*/ 	.short	0x001c
        /*0034*/ 	.byte	0x00, 0xf0, 0x11, 0x00


	//----- nvinfo : EIATTR_KPARAM_INFO
	.align		4
.L_39:
        /*0038*/ 	.byte	0x04, 0x17
        /*003a*/ 	.short	(.L_41 - .L_40)
.L_40:
        /*003c*/ 	.word	0x00000000
        /*0040*/ 	.short	0x0003
        /*0042*/ 	.short	0x0018
        /*0044*/ 	.byte	0x00, 0xf0, 0x11, 0x00


	//----- nvinfo : EIATTR_KPARAM_INFO
	.align		4
.L_41:
        /*0048*/ 	.byte	0x04, 0x17
        /*004a*/ 	.short	(.L_43 - .L_42)
.L_42:
        /*004c*/ 	.word	0x00000000
        /*0050*/ 	.short	0x0002
        /*0052*/ 	.short	0x0010
        /*0054*/ 	.byte	0x00, 0xf5, 0x21, 0x00


	//----- nvinfo : EIATTR_KPARAM_INFO
	.align		4
.L_43:
        /*0058*/ 	.byte	0x04, 0x17
        /*005a*/ 	.short	(.L_45 - .L_44)
.L_44:
        /*005c*/ 	.word	0x00000000
        /*0060*/ 	.short	0x0001
        /*0062*/ 	.short	0x0008
        /*0064*/ 	.byte	0x00, 0xf0, 0x11, 0x00


	//----- nvinfo : EIATTR_KPARAM_INFO
	.align		4
.L_45:
        /*0068*/ 	.byte	0x04, 0x17
        /*006a*/ 	.short	(.L_47 - .L_46)
.L_46:
        /*006c*/ 	.word	0x00000000
        /*0070*/ 	.short	0x0000
        /*0072*/ 	.short	0x0000
        /*0074*/ 	.byte	0x00, 0xf5, 0x21, 0x00


	//----- nvinfo : EIATTR_SPARSE_MMA_MASK
	.align		4
.L_47:
        /*0078*/ 	.byte	0x03, 0x50
        /*007a*/ 	.short	0x0000


	//----- nvinfo : EIATTR_MAXREG_COUNT
	.align		4
        /*007c*/ 	.byte	0x03, 0x1b
        /*007e*/ 	.short	0x00ff


	//----- nvinfo : EIATTR_MERCURY_ISA_VERSION
	.align		4
        /*0080*/ 	.byte	0x03, 0x5f
        /*0082*/ 	.short	0x0101


	//----- nvinfo : EIATTR_VRC_CTA_INIT_COUNT
	.align		4
        /*0084*/ 	.byte	0x02, 0x4a
	.zero		1
	.zero		1


	//----- nvinfo : EIATTR_EXIT_INSTR_OFFSETS
	.align		4
        /*0088*/ 	.byte	0x04, 0x1c
        /*008a*/ 	.short	(.L_49 - .L_48)


	//   ....[0]....
.L_48:
        /*008c*/ 	.word	0x000000d0


	//   ....[1]....
        /*0090*/ 	.word	0x00000380


	//----- nvinfo : EIATTR_CRS_STACK_SIZE
	.align		4
.L_49:
        /*0094*/ 	.byte	0x04, 0x1e
        /*0096*/ 	.short	(.L_51 - .L_50)
.L_50:
        /*0098*/ 	.word	0x00000000


	//----- nvinfo : EIATTR_CBANK_PARAM_SIZE
	.align		4
.L_51:
        /*009c*/ 	.byte	0x03, 0x19
        /*009e*/ 	.short	0x0028


	//----- nvinfo : EIATTR_PARAM_CBANK
	.align		4
        /*00a0*/ 	.byte	0x04, 0x0a
        /*00a2*/ 	.short	(.L_53 - .L_52)
	.align		4
.L_52:
        /*00a4*/ 	.word	index@(.nv.constant0._ZN36_GLOBAL__N__6c9c057b_4_k_cu_7b19327236nppiGradientColorToGray_C3C1R_kernelIffLb0EEEvPKT_iPT0_iii8NppiNorm)
        /*00a8*/ 	.short	0x0380
        /*00aa*/ 	.short	0x0028


	//----- nvinfo : EIATTR_SW_WAR
	.align		4
.L_53:
        /*00ac*/ 	.byte	0x04, 0x36
        /*00ae*/ 	.short	(.L_55 - .L_54)
.L_54:
        /*00b0*/ 	.word	0x00000008
.L_55:


//--------------------- .nv.info._ZN36_GLOBAL__N__6c9c057b_4_k_cu_7b19327236nppiGradientColorToGray_C3C1R_kernelIssLb1EEEvPKT_iPT0_iii8NppiNorm --------------------------
	.section	.nv.info._ZN36_GLOBAL__N__6c9c057b_4_k_cu_7b19327236nppiGradientColorToGray_C3C1R_kernelIssLb1EEEvPKT_iPT0_iii8NppiNorm,"",@"SHT_CUDA_INFO"
	.sectionflags	@""
	.align	4


	//----- nvinfo : EIATTR_CUDA_API_VERSION
	.align		4
        /*0000*/ 	.byte	0x04, 0x37
        /*0002*/ 	.short	(.L_57 - .L_56)
.L_56:
        /*0004*/ 	.word	0x00000082


	//----- nvinfo : EIATTR_KPARAM_INFO
	.align		4
.L_57:
        /*0008*/ 	.byte	0x04, 0x17
        /*000a*/ 	.short	(.L_59 - .L_58)
.L_58:
        /*000c*/ 	.word	0x00000000
        /*0010*/ 	.short	0x0006
        /*0012*/ 	.short	0x0024
        /*0014*/ 	.byte	0x00, 0xf0, 0x11, 0x00


	//----- nvinfo : EIATTR_KPARAM_INFO
	.align		4
.L_59:
        /*0018*/ 	.byte	0x04, 0x17
        /*001a*/ 	.short	(.L_61 - .L_60)
.L_60:
        /*001c*/ 	.word	0x00000000
        /*0020*/ 	.short	0x0005
        /*0022*/ 	.short	0x0020
        /*0024*/ 	.byte	0x00, 0xf0, 0x11, 0x00


	//----- nvinfo : EIATTR_KPARAM_INFO
	.align		4
.L_61:
        /*0028*/ 	.byte	0x04, 0x17
        /*002a*/ 	.short	(.L_63 - .L_62)
.L_62:
        /*002c*/ 	.word	0x00000000
        /*0030*/ 	.short	0x0004
        /*0032*/ 	.short	0x001c
        /*0034*/ 	.byte	0x00, 0xf0, 0x11, 0x00


	//----- nvinfo : EIATTR_KPARAM_INFO
	.align		4
.L_63:
        /*0038*/ 	.byte	0x04, 0x17
        /*003a*/ 	.short	(.L_65 - .L_64)
.L_64:
        /*003c*/ 	.word	0x00000000
        /*0040*/ 	.short	0x0003
        /*0042*/ 	.short	0x0018
        /*0044*/ 	.byte	0x00, 0xf0, 0x11, 0x00


	//----- nvinfo : EIATTR_KPARAM_INFO
	.align		4
.L_65:
        /*0048*/ 	.byte	0x04, 0x17
        /*004a*/ 	.short	(.L_67 - .L_66)
.L_66:
        /*004c*/ 	.word	0x00000000
        /*0050*/ 	.short	0x0002
        /*0052*/ 	.short	0x0010
        /*0054*/ 	.byte	0x00, 0xf5, 0x21, 0x00


	//----- nvinfo : EIATTR_KPARAM_INFO
	.align		4
.L_67:
        /*0058*/ 	.byte	0x04, 0x17
        /*005a*/ 	.short	(.L_69 - .L_68)
.L_68:
        /*005c*/ 	.word	0x00000000
        /*0060*/ 	.short	0x0001
        /*0062*/ 	.short	0x0008
        /*0064*/ 	.byte	0x00, 0xf0, 0x11, 0x00


	//----- nvinfo : EIATTR_KPARAM_INFO
	.align		4
.L_69:
        /*0068*/ 	.byte	0x04, 0x17
        /*006a*/ 	.short	(.L_71 - .L_70)
.L_70:
        /*006c*/ 	.word	0x00000000
        /*0070*/ 	.short	0x0000
        /*0072*/ 	.short	0x0000
        /*0074*/ 	.byte	0x00, 0xf5, 0x21, 0x00


	//----- nvinfo : EIATTR_SPARSE_MMA_MASK
	.align		4
.L_71:
        /*0078*/ 	.byte	0x03, 0x50
        /*007a*/ 	.short	0x0000


	//----- nvinfo : EIATTR_MAXREG_COUNT
	.align		4
        /*007c*/ 	.byte	0x03, 0x1b
        /*007e*/ 	.short	0x00ff


	//----- nvinfo : EIATTR_MERCURY_ISA_VERSION
	.align		4
        /*0080*/ 	.byte	0x03, 0x5f
        /*0082*/ 	.short	0x0101


	//----- nvinfo : EIATTR_VRC_CTA_INIT_COUNT
	.align		4
        /*0084*/ 	.byte	0x02, 0x4a
	.zero		1
	.zero		1


	//----- nvinfo : EIATTR_EXIT_INSTR_OFFSETS
	.align		4
        /*0088*/ 	.byte	0x04, 0x1c
        /*008a*/ 	.short	(.L_73 - .L_72)


	//   ....[0]....
.L_72:
        /*008c*/ 	.word	0x000000d0


	//   ....[1]....
        /*0090*/ 	.word	0x00000420


	//----- nvinfo : EIATTR_CRS_STACK_SIZE
	.align		4
.L_73:
        /*0094*/ 	.byte	0x04, 0x1e
        /*0096*/ 	.short	(.L_75 - .L_74)
.L_74:
        /*0098*/ 	.word	0x00000000


	//----- nvinfo : EIATTR_CBANK_PARAM_SIZE
	.align		4
.L_75:
        /*009c*/ 	.byte	0x03, 0x19
        /*009e*/ 	.short	0x0028


	//----- nvinfo : EIATTR_PARAM_CBANK
	.align		4
        /*00a0*/ 	.byte	0x04, 0x0a
        /*00a2*/ 	.short	(.L_77 - .L_76)
	.align		4
.L_76:
        /*00a4*/ 	.word	index@(.nv.constant0._ZN36_GLOBAL__N__6c9c057b_4_k_cu_7b19327236nppiGradientColorToGray_C3C1R_kernelIssLb1EEEvPKT_iPT0_iii8NppiNorm)
        /*00a8*/ 	.short	0x0380
        /*00aa*/ 	.short	0x0028


	//----- nvinfo : EIATTR_SW_WAR
	.align		4
.L_77:
        /*00ac*/ 	.byte	0x04, 0x36
        /*00ae*/ 	.short	(.L_79 - .L_78)
.L_78:
        /*00b0*/ 	.word	0x00000008
.L_79:


//--------------------- .nv.info._ZN36_GLOBAL__N__6c9c057b_4_k_cu_7b19327236nppiGradientColorToGray_C3C1R_kernelIttLb1EEEvPKT_iPT0_iii8NppiNorm --------------------------
	.section	.nv.info._ZN36_GLOBAL__N__6c9c057b_4_k_cu_7b19327236nppiGradientColorToGray_C3C1R_kernelIttLb1EEEvPKT_iPT0_iii8NppiNorm,"",@"SHT_CUDA_INFO"
	.sectionflags	@""
	.align	4


	//----- nvinfo : EIATTR_CUDA_API_VERSION
	.align		4
        /*0000*/ 	.byte	0x04, 0x37
        /*0002*/ 	.short	(.L_81 - .L_80)
.L_80:
        /*0004*/ 	.word	0x00000082


	//----- nvinfo : EIATTR_KPARAM_INFO
	.align		4
.L_81:
        /*0008*/ 	.byte	0x04, 0x17
        /*000a*/ 	.short	(.L_83 - .L_82)
.L_82:
        /*000c*/ 	.word	0x00000000
        /*0010*/ 	.short	0x0006
        /*0012*/ 	.short	0x0024
        /*0014*/ 	.byte	0x00, 0xf0, 0x11, 0x00


	//----- nvinfo : EIATTR_KPARAM_INFO
	.align		4
.L_83:
        /*0018*/ 	.byte	0x04, 0x17
        /*001a*/ 	.short	(.L_85 - .L_84)
.L_84:
        /*001c*/ 	.word	0x00000000
        /*0020*/ 	.short	0x0005
        /*0022*/ 	.short	0x0020
        /*0024*/ 	.byte	0x00, 0xf0, 0x11, 0x00


	//----- nvinfo : EIATTR_KPARAM_INFO
	.align		4
.L_85:
        /*0028*/ 	.byte	0x04, 0x17
        /*002a*/ 	.short	(.L_87 - .L_86)
.L_86:
        /*002c*/ 	.word	0x00000000
        /*0030*/ 	.short	0x0004
        /*0032*/ 	.short	0x001c
        /*0034*/ 	.byte	0x00, 0xf0, 0x11, 0x00


	//----- nvinfo : EIATTR_KPARAM_INFO
	.align		4
.L_87:
        /*0038*/ 	.byte	0x04, 0x17
        /*003a*/ 	.short	(.L_89 - .L_88)
.L_88:
        /*003c*/ 	.word	0x00000000
        /*0040*/ 	.short	0x0003
        /*0042*/ 	.short	0x0018
        /*0044*/ 	.byte	0x00, 0xf0, 0x11, 0x00


	//----- nvinfo : EIATTR_KPARAM_INFO
	.align		4
.L_89:
        /*0048*/ 	.byte	0x04, 0x17
        /*004a*/ 	.short	(.L_91 - .L_90)
.L_90:
        /*004c*/ 	.word	0x00000000
        /*0050*/ 	.short	0x0002
        /*0052*/ 	.short	0x0010
        /*0054*/ 	.byte	0x00, 0xf5, 0x21, 0x00


	//----- nvinfo : EIATTR_KPARAM_INFO
	.align		4
.L_91:
        /*0058*/ 	.byte	0x04, 0x17
        /*005a*/ 	.short	(.L_93 - .L_92)
.L_92:
        /*005c*/ 	.word	0x00000000
        /*0060*/ 	.short	0x0001
        /*0062*/ 	.short	0x0008
        /*0064*/ 	.byte	0x00, 0xf0, 0x11, 0x00


	//----- nvinfo : EIATTR_KPARAM_INFO
	.align		4
.L_93:
        /*0068*/ 	.byte	0x04, 0x17
        /*006a*/ 	.short	(.L_95 - .L_94)
.L_94:
        /*006c*/ 	.word	0x00000000
        /*0070*/ 	.short	0x0000
        /*0072*/ 	.short	0x0000
        /*0074*/ 	.byte	0x00, 0xf5, 0x21, 0x00


	//----- nvinfo : EIATTR_SPARSE_MMA_MASK
	.align		4
.L_95:
        /*0078*/ 	.byte	0x03, 0x50
        /*007a*/ 	.short	0x0000


	//----- nvinfo : EIATTR_MAXREG_COUNT
	.align		4
        /*007c*/ 	.byte	0x03, 0x1b
        /*007e*/ 	.short	0x00ff


	//----- nvinfo : EIATTR_MERCURY_ISA_VERSION
	.align		4
        /*0080*/ 	.byte	0x03, 0x5f
        /*0082*/ 	.short	0x0101


	//----- nvinfo : EIATTR_VRC_CTA_INIT_COUNT
	.align		4
        /*0084*/ 	.byte	0x02, 0x4a
	.zero		1
	.zero		1


	//----- nvinfo : EIATTR_EXIT_INSTR_OFFSETS
	.align		4
        /*0088*/ 	.byte	0x04, 0x1c
        /*008a*/ 	.short	(.L_97 - .L_96)


	//   ....[0]....
.L_96:
        /*008c*/ 	.word	0x000000d0


	//   ....[1]....
        /*0090*/ 	.word	0x00000420


	//----- nvinfo : EIATTR_CRS_STACK_SIZE
	.align		4
.L_97:
        /*0094*/ 	.byte	0x04, 0x1e
        /*0096*/ 	.short	(.L_99 - .L_98)
.L_98:
        /*0098*/ 	.word	0x00000000


	//----- nvinfo : EIATTR_CBANK_PARAM_SIZE
	.align		4
.L_99:
        /*009c*/ 	.byte	0x03, 0x19
        /*009e*/ 	.short	0x0028


	//----- nvinfo : EIATTR_PARAM_CBANK
	.align		4
        /*00a0*/ 	.byte	0x04, 0x0a
        /*00a2*/ 	.short	(.L_101 - .L_100)
	.align		4
.L_100:
        /*00a4*/ 	.word	index@(.nv.constant0._ZN36_GLOBAL__N__6c9c057b_4_k_cu_7b19327236nppiGradientColorToGray_C3C1R_kernelIttLb1EEEvPKT_iPT0_iii8NppiNorm)
        /*00a8*/ 	.short	0x0380
        /*00aa*/ 	.short	0x0028


	//----- nvinfo : EIATTR_SW_WAR
	.align		4
.L_101:
        /*00ac*/ 	.byte	0x04, 0x36
        /*00ae*/ 	.short	(.L_103 - .L_102)
.L_102:
        /*00b0*/ 	.word	0x00000008
.L_103:


//--------------------- .nv.info._ZN36_GLOBAL__N__6c9c057b_4_k_cu_7b19327236nppiGradientColorToGray_C3C1R_kernelIhhLb1EEEvPKT_iPT0_iii8NppiNorm --------------------------
	.section	.nv.info._ZN36_GLOBAL__N__6c9c057b_4_k_cu_7b19327236nppiGradientColorToGray_C3C1R_kernelIhhLb1EEEvPKT_iPT0_iii8NppiNorm,"",@"SHT_CUDA_INFO"
	.sectionflags	@""
	.align	4


	//----- nvinfo : EIATTR_CUDA_API_VERSION
	.align		4
        /*0000*/ 	.byte	0x04, 0x37
        /*0002*/ 	.short	(.L_105 - .L_104)
.L_104:
        /*0004*/ 	.word	0x00000082


	//----- nvinfo : EIATTR_KPARAM_INFO
	.align		4
.L_105:
        /*0008*/ 	.byte	0x04, 0x17
        /*000a*/ 	.short	(.L_107 - .L_106)
.L_106:
        /*000c*/ 	.word	0x00000000
        /*0010*/ 	.short	0x0006
        /*0012*/ 	.short	0x0024
        /*0014*/ 	.byte	0x00, 0xf0, 0x11, 0x00


	//----- nvinfo : EIATTR_KPARAM_INFO
	.align		4
.L_107:
        /*0018*/ 	.byte	0x04, 0x17
        /*001a*/ 	.short	(.L_109 - .L_108)
.L_108:
        /*001c*/ 	.word	0x00000000
        /*0020*/ 	.short	0x0005
        /*0022*/ 	.short	0x0020
        /*0024*/ 	.byte	0x00, 0xf0, 0x11, 0x00


	//----- nvinfo : EIATTR_KPARAM_INFO
	.align		4
.L_109:
        /*0028*/ 	.byte	0x04, 0x17
        /*002a*/ 	.short	(.L_111 - .L_110)
.L_110:
        /*002c*/ 	.word	0x00000000
        /*0030*/ 	.short	0x0004
        /*0032*/ 	.short	0x001c
        /*0034*/ 	.byte	0x00, 0xf0, 0x11, 0x00


	//----- nvinfo : EIATTR_KPARAM_INFO
	.align		4
.L_111:
        /*0038*/ 	.byte	0x04, 0x17
        /*003a*/ 	.short	(.L_113 - .L_112)
.L_112:
        /*003c*/ 	.word	0x00000000
        /*0040*/ 	.short	0x0003
        /*0042*/ 	.short	0x0018
        /*0044*/ 	.byte	0x00, 0xf0, 0x11, 0x00


	//----- nvinfo : EIATTR_KPARAM_INFO
	.align		4
.L_113:
        /*0048*/ 	.byte	0x04, 0x17
        /*004a*/ 	.short	(.L_115 - .L_114)
.L_114:
        /*004c*/ 	.word	0x00000000
        /*0050*/ 	.short	0x0002
        /*0052*/ 	.short	0x0010
        /*0054*/ 	.byte	0x00, 0xf5, 0x21, 0x00


	//----- nvinfo : EIATTR_KPARAM_INFO
	.align		4
.L_115:
        /*0058*/ 	.byte	0x04, 0x17
        /*005a*/ 	.short	(.L_117 - .L_116)
.L_116:
        /*005c*/ 	.word	0x00000000
        /*0060*/ 	.short	0x0001
        /*0062*/ 	.short	0x0008
        /*0064*/ 	.byte	0x00, 0xf0, 0x11, 0x00


	//----- nvinfo : EIATTR_KPARAM_INFO
	.align		4
.L_117:
        /*0068*/ 	.byte	0x04, 0x17
        /*006a*/ 	.short	(.L_119 - .L_118)
.L_118:
        /*006c*/ 	.word	0x00000000
        /*0070*/ 	.short	0x0000
        /*0072*/ 	.short	0x0000
        /*0074*/ 	.byte	0x00, 0xf5, 0x21, 0x00


	//----- nvinfo : EIATTR_SPARSE_MMA_MASK
	.align		4
.L_119:
        /*0078*/ 	.byte	0x03, 0x50
        /*007a*/ 	.short	0x0000


	//----- nvinfo : EIATTR_MAXREG_COUNT
	.align		4
        /*007c*/ 	.byte	0x03, 0x1b
        /*007e*/ 	.short	0x00ff


	//----- nvinfo : EIATTR_MERCURY_ISA_VERSION
	.align		4
        /*0080*/ 	.byte	0x03, 0x5f
        /*0082*/ 	.short	0x0101


	//----- nvinfo : EIATTR_VRC_CTA_INIT_COUNT
	.align		4
        /*0084*/ 	.byte	0x02, 0x4a
	.zero		1
	.zero		1


	//----- nvinfo : EIATTR_EXIT_INSTR_OFFSETS
	.align		4
        /*0088*/ 	.byte	0x04, 0x1c
        /*008a*/ 	.short	(.L_121 - .L_120)


	//   ....[0]....
.L_120:
        /*008c*/ 	.word	0x000000d0


	//   ....[1]....
        /*0090*/ 	.word	0x00000440


	//----- nvinfo : EIATTR_CRS_STACK_SIZE
	.align		4
.L_121:
        /*0094*/ 	.byte	0x04, 0x1e
        /*0096*/ 	.short	(.L_123 - .L_122)
.L_122:
        /*0098*/ 	.word	0x00000000


	//----- nvinfo : EIATTR_CBANK_PARAM_SIZE
	.align		4
.L_123:
        /*009c*/ 	.byte	0x03, 0x19
        /*009e*/ 	.short	0x0028


	//----- nvinfo : EIATTR_PARAM_CBANK
	.align		4
        /*00a0*/ 	.byte	0x04, 0x0a
        /*00a2*/ 	.short	(.L_125 - .L_124)
	.align		4
.L_124:
        /*00a4*/ 	.word	index@(.nv.constant0._ZN36_GLOBAL__N__6c9c057b_4_k_cu_7b19327236nppiGradientColorToGray_C3C1R_kernelIhhLb1EEEvPKT_iPT0_iii8NppiNorm)
        /*00a8*/ 	.short	0x0380
        /*00aa*/ 	.short	0x0028


	//----- nvinfo : EIATTR_SW_WAR
	.align		4
.L_125:
        /*00ac*/ 	.byte	0x04, 0x36
        /*00ae*/ 	.short	(.L_127 - .L_126)
.L_126:
        /*00b0*/ 	.word	0x00000008
.L_127:


//--------------------- .nv.callgraph             --------------------------
	.section	.nv.callgraph,"",@"SHT_CUDA_CALLGRAPH"
	.align	4
	.sectionentsize	8
	.align		4
        /*0000*/ 	.word	0x00000000
	.align		4
        /*0004*/ 	.word	0xffffffff
	.align		4
        /*0008*/ 	.word	0x00000000
	.align		4
        /*000c*/ 	.word	0xfffffffe
	.align		4
        /*0010*/ 	.word	0x00000000
	.align		4
        /*0014*/ 	.word	0xfffffffd
	.align		4
        /*0018*/ 	.word	0x00000000
	.align		4
        /*001c*/ 	.word	0xfffffffc


//--------------------- .text._ZN36_GLOBAL__N__6c9c057b_4_k_cu_7b19327236nppiGradientColorToGray_C3C1R_kernelIffLb0EEEvPKT_iPT0_iii8NppiNorm --------------------------
	.section	.text._ZN36_GLOBAL__N__6c9c057b_4_k_cu_7b19327236nppiGradientColorToGray_C3C1R_kernelIffLb0EEEvPKT_iPT0_iii8NppiNorm,"ax",@progbits
	.align	128
.text._ZN36_GLOBAL__N__6c9c057b_4_k_cu_7b19327236nppiGradientColorToGray_C3C1R_kernelIffLb0EEEvPKT_iPT0_iii8NppiNorm:
        .type           _ZN36_GLOBAL__N__6c9c057b_4_k_cu_7b19327236nppiGradientColorToGray_C3C1R_kernelIffLb0EEEvPKT_iPT0_iii8NppiNorm,@function
        .size           _ZN36_GLOBAL__N__6c9c057b_4_k_cu_7b19327236nppiGradientColorToGray_C3C1R_kernelIffLb0EEEvPKT_iPT0_iii8NppiNorm,(.L_x_27 - _ZN36_GLOBAL__N__6c9c057b_4_k_cu_7b19327236nppiGradientColorToGray_C3C1R_kernelIffLb0EEEvPKT_iPT0_iii8NppiNorm)
        .other          _ZN36_GLOBAL__N__6c9c057b_4_k_cu_7b19327236nppiGradientColorToGray_C3C1R_kernelIffLb0EEEvPKT_iPT0_iii8NppiNorm,@"STO_CUDA_ENTRY STV_DEFAULT"
_ZN36_GLOBAL__N__6c9c057b_4_k_cu_7b19327236nppiGradientColorToGray_C3C1R_kernelIffLb0EEEvPKT_iPT0_iii8NppiNorm:
[----:B------:R-:W-:Y:S01]  /*0000*/  LDC R1, c[0x0][0x37c] ;  /* 0x0000df00ff017b82 */ /* 0x000fe20000000800 */
[----:B------:R-:W0:Y:S07]  /*0010*/  S2R R0, SR_TID.Y ;  /* 0x0000000000007919 */ /* 0x000e2e0000002200 */
[----:B------:R-:W1:Y:S01]  /*0020*/  LDC R2, c[0x0][0x360] ;  /* 0x0000d800ff027b82 */ /* 0x000e620000000800 */
[----:B------:R-:W2:Y:S01]  /*0030*/  LDCU UR6, c[0x0][0x3a0] ;  /* 0x00007400ff0677ac */ /* 0x000ea20008000800 */
[----:B------:R-:W1:Y:S01]  /*0040*/  S2R R5, SR_TID.X ;  /* 0x0000000000057919 */ /* 0x000e620000002100 */
[----:B------:R-:W3:Y:S05]  /*0050*/  LDCU UR7, c[0x0][0x39c] ;  /* 0x00007380ff0777ac */ /* 0x000eea0008000800 */
[----:B------:R-:W0:Y:S08]  /*0060*/  S2UR UR5, SR_CTAID.Y ;  /* 0x00000000000579c3 */ /* 0x000e300000002600 */
[----:B------:R-:W0:Y:S08]  /*0070*/  LDC R3, c[0x0][0x364] ;  /* 0x0000d900ff037b82 */ /* 0x000e300000000800 */
[----:B------:R-:W1:Y:S01]  /*0080*/  S2UR UR4, SR_CTAID.X ;  /* 0x00000000000479c3 */ /* 0x000e620000002500 */
[----:B0-----:R-:W-:-:S05]  /*0090*/  IMAD R3, R3, UR5, R0 ;  /* 0x0000000503037c24 */ /* 0x001fca000f8e0200 */
[----:B--2---:R-:W-:Y:S01]  /*00a0*/  ISETP.GE.AND P0, PT, R3, UR6, PT ;  /* 0x0000000603007c0c */ /* 0x004fe2000bf06270 */
[----:B-1----:R-:W-:-:S05]  /*00b0*/  IMAD R2, R2, UR4, R5 ;  /* 0x0000000402027c24 */ /* 0x002fca000f8e0205 */
[----:B---3--:R-:W-:-:S13]  /*00c0*/  ISETP.GE.OR P0, PT, R2, UR7, P0 ;  /* 0x0000000702007c0c */ /* 0x008fda0008706670 */
[----:B------:R-:W-:Y:S05]  /*00d0*/  @P0 EXIT ;  /* 0x000000000000094d */ /* 0x000fea0003800000 */
[----:B------:R-:W0:Y:S01]  /*00e0*/  LDCU UR4, c[0x0][0x388] ;  /* 0x00007100ff0477ac */ /* 0x000e220008000800 */
[----:B------:R-:W-:Y:S01]  /*00f0*/  IMAD R7, R2, 0x3, RZ ;  /* 0x0000000302077824 */ /* 0x000fe200078e02ff */
[----:B------:R-:W1:Y:S01]  /*0100*/  LDC R8, c[0x0][0x3a4] ;  /* 0x0000e900ff087b82 */ /* 0x000e620000000800 */
[----:B------:R-:W2:Y:S01]  /*0110*/  LDCU.64 UR6, c[0x0][0x380] ;  /* 0x00007000ff0677ac */ /* 0x000ea20008000a00 */
[----:B0-----:R-:W-:Y:S01]  /*0120*/  IMAD R0, R3, UR4, RZ ;  /* 0x0000000403007c24 */ /* 0x001fe2000f8e02ff */
[----:B------:R-:W0:Y:S04]  /*0130*/  LDCU.64 UR4, c[0x0][0x358] ;  /* 0x00006b00ff0477ac */ /* 0x000e280008000a00 */
[----:B--2---:R-:W-:-:S04]  /*0140*/  IADD3 R4, P0, PT, R0, UR6, RZ ;  /* 0x0000000600047c10 */ /* 0x004fc8000ff1e0ff */
[----:B------:R-:W-:-:S03]  /*0150*/  LEA.HI.X.SX32 R5, R0, UR7, 0x1, P0 ;  /* 0x0000000700057c11 */ /* 0x000fc600080f0eff */
[----:B------:R-:W-:-:S05]  /*0160*/  IMAD.WIDE R4, R7, 0x4, R4 ;  /* 0x0000000407047825 */ /* 0x000fca00078e0204 */
[----:B0-----:R0:W5:Y:S04]  /*0170*/  LDG.E R0, desc[UR4][R4.64] ;  /* 0x0000000404007981 */ /* 0x001168000c1e1900 */
[----:B------:R0:W5:Y:S04]  /*0180*/  LDG.E R7, desc[UR4][R4.64+0x4] ;  /* 0x0000040404077981 */ /* 0x000168000c1e1900 */
[----:B------:R0:W5:Y:S01]  /*0190*/  LDG.E R6, desc[UR4][R4.64+0x8] ;  /* 0x0000080404067981 */ /* 0x000162000c1e1900 */
[----:B-1----:R-:W-:-:S13]  /*01a0*/  ISETP.NE.AND P0, PT, R8, 0x2, PT ;  /* 0x000000020800780c */ /* 0x002fda0003f05270 */
[----:B0-----:R-:W-:Y:S05]  /*01b0*/  @!P0 BRA `(.L_x_0) ;  /* 0x0000000000148947 */ /* 0x001fea0003800000 */
[----:B------:R-:W-:-:S13]  /*01c0*/  ISETP.NE.AND P0, PT, R8, 0x1, PT ;  /* 0x000000010800780c */ /* 0x000fda0003f05270 */
[----:B-----5:R-:W-:-:S04]  /*01d0*/  @!P0 FADD R5, R0, R7 ;  /* 0x0000000700058221 */ /* 0x020fc80000000000 */
[----:B------:R-:W-:Y:S01]  /*01e0*/  @!P0 FADD R9, R6, R5 ;  /* 0x0000000506098221 */ /* 0x000fe20000000000 */
[----:B------:R-:W-:Y:S01]  /*01f0*/  @P0 FMNMX3 R9, R7, R6, R0, !PT ;  /* 0x0000000607090276 */ /* 0x000fe20007800000 */
[----:B------:R-:W-:Y:S06]  /*0200*/  BRA `(.L_x_1) ;  /* 0x0000000000407947 */ /* 0x000fec0003800000 */
.L_x_0:
[----:B-----5:R-:W-:Y:S01]  /*0210*/  FMUL R7, R7, R7 ;  /* 0x0000000707077220 */ /* 0x020fe20000400000 */
[----:B------:R-:W-:Y:S03]  /*0220*/  BSSY.RECONVERGENT B0, `(.L_x_1) ;  /* 0x000000e000007945 */ /* 0x000fe60003800200 */
[----:B------:R-:W-:-:S04]  /*0230*/  FFMA R7, R0, R0, R7 ;  /* 0x0000000000077223 */ /* 0x000fc80000000007 */
[----:B------:R-:W-:-:S04]  /*0240*/  FFMA R0, R6, R6, R7 ;  /* 0x0000000606007223 */ /* 0x000fc80000000007 */
[----:B------:R0:W1:Y:S01]  /*0250*/  MUFU.RSQ R5, R0 ;  /* 0x0000000000057308 */ /* 0x0000620000001400 */
[----:B------:R-:W-:-:S04]  /*0260*/  IADD3 R4, PT, PT, R0, -0xd000000, RZ ;  /* 0xf300000000047810 */ /* 0x000fc80007ffe0ff */
[----:B------:R-:W-:-:S13]  /*0270*/  ISETP.GT.U32.AND P0, PT, R4, 0x727fffff, PT ;  /* 0x727fffff0400780c */ /* 0x000fda0003f04070 */
[----:B01----:R-:W-:Y:S05]  /*0280*/  @!P0 BRA `(.L_x_2) ;  /* 0x00000000000c8947 */ /* 0x003fea0003800000 */
[----:B------:R-:W-:-:S07]  /*0290*/  MOV R10, 0x2b0 ;  /* 0x000002b0000a7802 */ /* 0x000fce0000000f00 */
[----:B------:R-:W-:Y:S05]  /*02a0*/  CALL.REL.NOINC `($__internal_0_$__cuda_sm20_sqrt_rn_f32_slowpath) ;  /* 0x0000000000387944 */ /* 0x000fea0003c00000 */
[----:B------:R-:W-:Y:S05]  /*02b0*/  BRA `(.L_x_3) ;  /* 0x0000000000107947 */ /* 0x000fea0003800000 */
.L_x_2:
[----:B------:R-:W-:Y:S01]  /*02c0*/  FMUL.FTZ R9, R0, R5 ;  /* 0x0000000500097220 */ /* 0x000fe20000410000 */
[----:B------:R-:W-:-:S03]  /*02d0*/  FMUL.FTZ R5, R5, 0.5 ;  /* 0x3f00000005057820 */ /* 0x000fc60000410000 */
[----:B------:R-:W-:-:S04]  /*02e0*/  FFMA R0, -R9, R9, R0 ;  /* 0x0000000909007223 */ /* 0x000fc80000000100 */
[----:B------:R-:W-:-:S07]  /*02f0*/  FFMA R9, R0, R5, R9 ;  /* 0x0000000500097223 */ /* 0x000fce0000000009 */
.L_x_3:
[----:B------:R-:W-:Y:S05]  /*0300*/  BSYNC.RECONVERGENT B0 ;  /* 0x0000000000007941 */ /* 0x000fea0003800200 */
.L_x_1:
[----:B------:R-:W0:Y:S01]  /*0310*/  LDCU UR6, c[0x0][0x398] ;  /* 0x00007300ff0677ac */ /* 0x000e220008000800 */
[----:B------:R-:W1:Y:S01]  /*0320*/  LDCU.64 UR8, c[0x0][0x390] ;  /* 0x00007200ff0877ac */ /* 0x000e620008000a00 */
[----:B0-----:R-:W-:-:S05]  /*0330*/  IMAD R3, R3, UR6, RZ ;  /* 0x0000000603037c24 */ /* 0x001fca000f8e02ff */
[----:B-1----:R-:W-:-:S04]  /*0340*/  IADD3 R4, P0, PT, R3, UR8, RZ ;  /* 0x0000000803047c10 */ /* 0x002fc8000ff1e0ff */
[----:B------:R-:W-:-:S03]  /*0350*/  LEA.HI.X.SX32 R5, R3, UR9, 0x1, P0 ;  /* 0x0000000903057c11 */ /* 0x000fc600080f0eff */
[----:B------:R-:W-:-:S05]  /*0360*/  IMAD.WIDE R2, R2, 0x4, R4 ;  /* 0x0000000402027825 */ /* 0x000fca00078e0204 */
[----:B------:R-:W-:Y:S01]  /*0370*/  STG.E desc[UR4][R2.64], R9 ;  /* 0x0000000902007986 */ /* 0x000fe2000c101904 */
[----:B------:R-:W-:Y:S05]  /*0380*/  EXIT ;  /* 0x000000000000794d */ /* 0x000fea0003800000 */
        .weak           $__internal_0_$__cuda_sm20_sqrt_rn_f32_slowpath
        .type           $__internal_0_$__cuda_sm20_sqrt_rn_f32_slowpath,@function
        .size           $__internal_0_$__cuda_sm20_sqrt_rn_f32_slowpath,(.L_x_27 - $__internal_0_$__cuda_sm20_sqrt_rn_f32_slowpath)
$__internal_0_$__cuda_sm20_sqrt_rn_f32_slowpath:
[----:B------:R-:W-:-:S13]  /*0390*/  LOP3.LUT P0, RZ, R0, 0x7fffffff, RZ, 0xc0, !PT ;  /* 0x7fffffff00ff7812 */ /* 0x000fda000780c0ff */
[----:B------:R-:W-:Y:S01]  /*03a0*/  @!P0 MOV R4, R0 ;  /* 0x0000000000048202 */ /* 0x000fe20000000f00 */
[----:B------:R-:W-:Y:S06]  /*03b0*/  @!P0 BRA `(.L_x_4) ;  /* 0x0000000000408947 */ /* 0x000fec0003800000 */
[----:B------:R-:W-:-:S13]  /*03c0*/  FSETP.GEU.FTZ.AND P0, PT, R0, RZ, PT ;  /* 0x000000ff0000720b */ /* 0x000fda0003f1e000 */
[----:B------:R-:W-:Y:S01]  /*03d0*/  @!P0 MOV R4, 0x7fffffff ;  /* 0x7fffffff00048802 */ /* 0x000fe20000000f00 */
[----:B------:R-:W-:Y:S06]  /*03e0*/  @!P0 BRA `(.L_x_4) ;  /* 0x0000000000348947 */ /* 0x000fec0003800000 */
[----:B------:R-:W-:-:S13]  /*03f0*/  FSETP.GTU.FTZ.AND P0, PT, |R0|, +INF , PT ;  /* 0x7f8000000000780b */ /* 0x000fda0003f1c200 */
[----:B------:R-:W-:Y:S01]  /*0400*/  @P0 FADD.FTZ R4, R0, 1 ;  /* 0x3f80000000040421 */ /* 0x000fe20000010000 */
[----:B------:R-:W-:Y:S06]  /*0410*/  @P0 BRA `(.L_x_4) ;  /* 0x0000000000280947 */ /* 0x000fec0003800000 */
[----:B------:R-:W-:-:S13]  /*0420*/  FSETP.NEU.FTZ.AND P0, PT, |R0|, +INF , PT ;  /* 0x7f8000000000780b */ /* 0x000fda0003f1d200 */
[----:B------:R-:W-:-:S04]  /*0430*/  @P0 FFMA R5, R0, 1.84467440737095516160e+19, RZ ;  /* 0x5f80000000050823 */ /* 0x000fc800000000ff */
[----:B------:R-:W0:Y:S02]  /*0440*/  @P0 MUFU.RSQ R4, R5 ;  /* 0x0000000500040308 */ /* 0x000e240000001400 */
[----:B0-----:R-:W-:Y:S01]  /*0450*/  @P0 FMUL.FTZ R6, R5, R4 ;  /* 0x0000000405060220 */ /* 0x001fe20000410000 */
[----:B------:R-:W-:Y:S01]  /*0460*/  @P0 FMUL.FTZ R8, R4, 0.5 ;  /* 0x3f00000004080820 */ /* 0x000fe20000410000 */
[----:B------:R-:W-:Y:S02]  /*0470*/  @!P0 MOV R4, R0 ;  /* 0x0000000000048202 */ /* 0x000fe40000000f00 */
[----:B------:R-:W-:-:S04]  /*0480*/  @P0 FADD.FTZ R7, -R6, -RZ ;  /* 0x800000ff06070221 */ /* 0x000fc80000010100 */
[----:B------:R-:W-:-:S04]  /*0490*/  @P0 FFMA R7, R6, R7, R5 ;  /* 0x0000000706070223 */ /* 0x000fc80000000005 */
[----:B------:R-:W-:-:S04]  /*04a0*/  @P0 FFMA R7, R7, R8, R6 ;  /* 0x0000000807070223 */ /* 0x000fc80000000006 */
[----:B------:R-:W-:-:S07]  /*04b0*/  @P0 FMUL.FTZ R4, R7, 2.3283064365386962891e-10 ;  /* 0x2f80000007040820 */ /* 0x000fce0000410000 */
.L_x_4:
[----:B------:R-:W-:Y:S01]  /*04c0*/  HFMA2 R5, -RZ, RZ, 0, 0 ;  /* 0x00000000ff057431 */ /* 0x000fe200000001ff */
[----:B------:R-:W-:Y:S02]  /*04d0*/  MOV R9, R4 ;  /* 0x0000000400097202 */ /* 0x000fe40000000f00 */
[----:B------:R-:W-:-:S04]  /*04e0*/  MOV R4, R10 ;  /* 0x0000000a00047202 */ /* 0x000fc80000000f00 */
[----:B------:R-:W-:Y:S05]  /*04f0*/  RET.REL.NODEC R4 `(_ZN36_GLOBAL__N__6c9c057b_4_k_cu_7b19327236nppiGradientColorToGray_C3C1R_kernelIffLb0EEEvPKT_iPT0_iii8NppiNorm) ;  /* 0xfffffff804c07950 */ /* 0x000fea0003c3ffff */
.L_x_5:
[----:B------:R-:W-:-:S00]  /*0500*/  BRA `(.L_x_5) ;  /* 0xfffffffc00fc7947 */ /* 0x000fc0000383ffff */
[----:B------:R-:W-:-:S00]  /*0510*/  NOP ;  /* 0x0000000000007918 */ /* 0x000fc00000000000 */
        /* <DEDUP_REMOVED lines=14> */
.L_x_27:


//--------------------- .text._ZN36_GLOBAL__N__6c9c057b_4_k_cu_7b19327236nppiGradientColorToGray_C3C1R_kernelIssLb1EEEvPKT_iPT0_iii8NppiNorm --------------------------
	.section	.text._ZN36_GLOBAL__N__6c9c057b_4_k_cu_7b19327236nppiGradientColorToGray_C3C1R_kernelIssLb1EEEvPKT_iPT0_iii8NppiNorm,"ax",@progbits
	.align	128
.text._ZN36_GLOBAL__N__6c9c057b_4_k_cu_7b19327236nppiGradientColorToGray_C3C1R_kernelIssLb1EEEvPKT_iPT0_iii8NppiNorm:
        .type           _ZN36_GLOBAL__N__6c9c057b_4_k_cu_7b19327236nppiGradientColorToGray_C3C1R_kernelIssLb1EEEvPKT_iPT0_iii8NppiNorm,@function
        .size           _ZN36_GLOBAL__N__6c9c057b_4_k_cu_7b19327236nppiGradientColorToGray_C3C1R_kernelIssLb1EEEvPKT_iPT0_iii8NppiNorm,(.L_x_29 - _ZN36_GLOBAL__N__6c9c057b_4_k_cu_7b19327236nppiGradientColorToGray_C3C1R_kernelIssLb1EEEvPKT_iPT0_iii8NppiNorm)
        .other          _ZN36_GLOBAL__N__6c9c057b_4_k_cu_7b19327236nppiGradientColorToGray_C3C1R_kernelIssLb1EEEvPKT_iPT0_iii8NppiNorm,@"STO_CUDA_ENTRY STV_DEFAULT"
_ZN36_GLOBAL__N__6c9c057b_4_k_cu_7b19327236nppiGradientColorToGray_C3C1R_kernelIssLb1EEEvPKT_iPT0_iii8NppiNorm:
        /* <DEDUP_REMOVED lines=23> */
[----:B0-----:R-:W2:Y:S04]  /*0170*/  LDG.E.U16 R0, desc[UR4][R4.64] ;  /* 0x0000000404007981 */ /* 0x001ea8000c1e1500 */
[----:B------:R-:W3:Y:S04]  /*0180*/  LDG.E.U16 R6, desc[UR4][R4.64+0x2] ;  /* 0x0000020404067981 */ /* 0x000ee8000c1e1500 */
[----:B------:R-:W4:Y:S01]  /*0190*/  LDG.E.U16 R8, desc[UR4][R4.64+0x4] ;  /* 0x0000040404087981 */ /* 0x000f22000c1e1500 */
[----:B-1----:R-:W-:Y:S01]  /*01a0*/  ISETP.NE.AND P0, PT, R9, 0x2, PT ;  /* 0x000000020900780c */ /* 0x002fe20003f05270 */
[----:B--2---:R-:W0:Y:S08]  /*01b0*/  I2F.S16 R0, R0 ;  /* 0x0000000000007306 */ /* 0x004e300000101400 */
[----:B---3--:R1:W2:Y:S08]  /*01c0*/  I2F.S16 R7, R6 ;  /* 0x0000000600077306 */ /* 0x0082b00000101400 */
[----:B----4-:R-:W3:Y:S01]  /*01d0*/  I2F.S16 R8, R8 ;  /* 0x0000000800087306 */ /* 0x010ee20000101400 */
[----:B01----:R-:W-:Y:S05]  /*01e0*/  @!P0 BRA `(.L_x_6) ;  /* 0x0000000000188947 */ /* 0x003fea0003800000 */
[----:B------:R-:W-:-:S13]  /*01f0*/  ISETP.NE.AND P0, PT, R9, 0x1, PT ;  /* 0x000000010900780c */ /* 0x000fda0003f05270 */
[----:B--2---:R-:W-:-:S04]  /*0200*/  @!P0 FADD R5, R0, R7 ;  /* 0x0000000700058221 */ /* 0x004fc80000000000 */
[----:B---3--:R-:W-:-:S04]  /*0210*/  @!P0 FADD R5, R8, R5 ;  /* 0x0000000508058221 */ /* 0x008fc80000000000 */
[----:B------:R-:W-:Y:S01]  /*0220*/  @!P0 FMUL R5, R5, 0.3333333432674407959 ;  /* 0x3eaaaaab05058820 */ /* 0x000fe20000400000 */
[----:B------:R-:W-:Y:S01]  /*0230*/  @P0 FMNMX3 R5, R7, R8, R0, !PT ;  /* 0x0000000807050276 */ /* 0x000fe20007800000 */
[----:B------:R-:W-:Y:S06]  /*0240*/  BRA `(.L_x_7) ;  /* 0x0000000000487947 */ /* 0x000fec0003800000 */
.L_x_6:
[----:B--2---:R-:W-:Y:S01]  /*0250*/  FMUL R7, R7, R7 ;  /* 0x0000000707077220 */ /* 0x004fe20000400000 */
[----:B------:R-:W-:Y:S03]  /*0260*/  BSSY.RECONVERGENT B0, `(.L_x_8) ;  /* 0x000000f000007945 */ /* 0x000fe60003800200 */
[----:B------:R-:W-:-:S04]  /*0270*/  FFMA R7, R0, R0, R7 ;  /* 0x0000000000077223 */ /* 0x000fc80000000007 */
[----:B---3--:R-:W-:-:S04]  /*0280*/  FFMA R0, R8, R8, R7 ;  /* 0x0000000808007223 */ /* 0x008fc80000000007 */
[----:B------:R0:W1:Y:S01]  /*0290*/  MUFU.RSQ R5, R0 ;  /* 0x0000000000057308 */ /* 0x0000620000001400 */
[----:B------:R-:W-:-:S04]  /*02a0*/  IADD3 R4, PT, PT, R0, -0xd000000, RZ ;  /* 0xf300000000047810 */ /* 0x000fc80007ffe0ff */
[----:B------:R-:W-:-:S13]  /*02b0*/  ISETP.GT.U32.AND P0, PT, R4, 0x727fffff, PT ;  /* 0x727fffff0400780c */ /* 0x000fda0003f04070 */
[----:B01----:R-:W-:Y:S05]  /*02c0*/  @!P0 BRA `(.L_x_9) ;  /* 0x0000000000108947 */ /* 0x003fea0003800000 */
[----:B------:R-:W-:-:S07]  /*02d0*/  MOV R9, 0x2f0 ;  /* 0x000002f000097802 */ /* 0x000fce0000000f00 */
[----:B------:R-:W-:Y:S05]  /*02e0*/  CALL.REL.NOINC `($__internal_1_$__cuda_sm20_sqrt_rn_f32_slowpath) ;  /* 0x0000000000507944 */ /* 0x000fea0003c00000 */
[----:B------:R-:W-:Y:S01]  /*02f0*/  MOV R5, R0 ;  /* 0x0000000000057202 */ /* 0x000fe20000000f00 */
[----:B------:R-:W-:Y:S06]  /*0300*/  BRA `(.L_x_10) ;  /* 0x0000000000107947 */ /* 0x000fec0003800000 */
.L_x_9:
[----:B------:R-:W-:Y:S01]  /*0310*/  FMUL.FTZ R7, R0, R5 ;  /* 0x0000000500077220 */ /* 0x000fe20000410000 */
[----:B------:R-:W-:-:S03]  /*0320*/  FMUL.FTZ R5, R5, 0.5 ;  /* 0x3f00000005057820 */ /* 0x000fc60000410000 */
[----:B------:R-:W-:-:S04]  /*0330*/  FFMA R0, -R7, R7, R0 ;  /* 0x0000000707007223 */ /* 0x000fc80000000100 */
[----:B------:R-:W-:-:S07]  /*0340*/  FFMA R5, R0, R5, R7 ;  /* 0x0000000500057223 */ /* 0x000fce0000000007 */
.L_x_10:
[----:B------:R-:W-:Y:S05]  /*0350*/  BSYNC.RECONVERGENT B0 ;  /* 0x0000000000007941 */ /* 0x000fea0003800200 */
.L_x_8:
[----:B------:R-:W-:-:S07]  /*0360*/  FMUL R5, R5, 0.57735025882720947266 ;  /* 0x3f13cd3a05057820 */ /* 0x000fce0000400000 */
.L_x_7:
[----:B------:R-:W0:Y:S01]  /*0370*/  LDCU UR6, c[0x0][0x398] ;  /* 0x00007300ff0677ac */ /* 0x000e220008000800 */
[C---:B------:R-:W-:Y:S02]  /*0380*/  FSETP.GEU.AND P0, PT, R5.reuse, -32768, PT ;  /* 0xc70000000500780b */ /* 0x040fe40003f0e000 */
[----:B------:R-:W-:Y:S01]  /*0390*/  FMNMX.NAN R5, R5, 32767, PT ;  /* 0x46fffe0005057809 */ /* 0x000fe20003820000 */
[----:B------:R-:W1:Y:S03]  /*03a0*/  LDCU.64 UR8, c[0x0][0x390] ;  /* 0x00007200ff0877ac */ /* 0x000e660008000a00 */
[----:B------:R-:W-:-:S04]  /*03b0*/  FSEL R0, R5, -32768, P0 ;  /* 0xc700000005007808 */ /* 0x000fc80000000000 */
[----:B------:R-:W2:Y:S01]  /*03c0*/  F2I.TRUNC.NTZ R7, R0 ;  /* 0x0000000000077305 */ /* 0x000ea2000020f100 */
[----:B0-----:R-:W-:-:S05]  /*03d0*/  IMAD R3, R3, UR6, RZ ;  /* 0x0000000603037c24 */ /* 0x001fca000f8e02ff */
[----:B-1----:R-:W-:-:S04]  /*03e0*/  IADD3 R4, P0, PT, R3, UR8, RZ ;  /* 0x0000000803047c10 */ /* 0x002fc8000ff1e0ff */
[----:B------:R-:W-:-:S03]  /*03f0*/  LEA.HI.X.SX32 R5, R3, UR9, 0x1, P0 ;  /* 0x0000000903057c11 */ /* 0x000fc600080f0eff */
[----:B------:R-:W-:-:S05]  /*0400*/  IMAD.WIDE R2, R2, 0x2, R4 ;  /* 0x0000000202027825 */ /* 0x000fca00078e0204 */
[----:B--2---:R-:W-:Y:S01]  /*0410*/  STG.E.U16 desc[UR4][R2.64], R7 ;  /* 0x0000000702007986 */ /* 0x004fe2000c101504 */
[----:B------:R-:W-:Y:S05]  /*0420*/  EXIT ;  /* 0x000000000000794d */ /* 0x000fea0003800000 */
        .weak           $__internal_1_$__cuda_sm20_sqrt_rn_f32_slowpath
        .type           $__internal_1_$__cuda_sm20_sqrt_rn_f32_slowpath,@function
        .size           $__internal_1_$__cuda_sm20_sqrt_rn_f32_slowpath,(.L_x_29 - $__internal_1_$__cuda_sm20_sqrt_rn_f32_slowpath)
$__internal_1_$__cuda_sm20_sqrt_rn_f32_slowpath:
        /* <DEDUP_REMOVED lines=19> */
.L_x_11:
[----:B------:R-:W-:Y:S01]  /*0560*/  HFMA2 R5, -RZ, RZ, 0, 0 ;  /* 0x00000000ff057431 */ /* 0x000fe200000001ff */
[----:B------:R-:W-:Y:S02]  /*0570*/  MOV R0, R4 ;  /* 0x0000000400007202 */ /* 0x000fe40000000f00 */
[----:B------:R-:W-:-:S04]  /*0580*/  MOV R4, R9 ;  /* 0x0000000900047202 */ /* 0x000fc80000000f00 */
[----:B------:R-:W-:Y:S05]  /*0590*/  RET.REL.NODEC R4 `(_ZN36_GLOBAL__N__6c9c057b_4_k_cu_7b19327236nppiGradientColorToGray_C3C1R_kernelIssLb1EEEvPKT_iPT0_iii8NppiNorm) ;  /* 0xfffffff804987950 */ /* 0x000fea0003c3ffff */
.L_x_12:
        /* <DEDUP_REMOVED lines=14> */
.L_x_29:


//--------------------- .text._ZN36_GLOBAL__N__6c9c057b_4_k_cu_7b19327236nppiGradientColorToGray_C3C1R_kernelIttLb1EEEvPKT_iPT0_iii8NppiNorm --------------------------
	.section	.text._ZN36_GLOBAL__N__6c9c057b_4_k_cu_7b19327236nppiGradientColorToGray_C3C1R_kernelIttLb1EEEvPKT_iPT0_iii8NppiNorm,"ax",@progbits
	.align	128
.text._ZN36_GLOBAL__N__6c9c057b_4_k_cu_7b19327236nppiGradientColorToGray_C3C1R_kernelIttLb1EEEvPKT_iPT0_iii8NppiNorm:
        .type           _ZN36_GLOBAL__N__6c9c057b_4_k_cu_7b19327236nppiGradientColorToGray_C3C1R_kernelIttLb1EEEvPKT_iPT0_iii8NppiNorm,@function
        .size           _ZN36_GLOBAL__N__6c9c057b_4_k_cu_7b19327236nppiGradientColorToGray_C3C1R_kernelIttLb1EEEvPKT_iPT0_iii8NppiNorm,(.L_x_31 - _ZN36_GLOBAL__N__6c9c057b_4_k_cu_7b19327236nppiGradientColorToGray_C3C1R_kernelIttLb1EEEvPKT_iPT0_iii8NppiNorm)
        .other          _ZN36_GLOBAL__N__6c9c057b_4_k_cu_7b19327236nppiGradientColorToGray_C3C1R_kernelIttLb1EEEvPKT_iPT0_iii8NppiNorm,@"STO_CUDA_ENTRY STV_DEFAULT"
_ZN36_GLOBAL__N__6c9c057b_4_k_cu_7b19327236nppiGradientColorToGray_C3C1R_kernelIttLb1EEEvPKT_iPT0_iii8NppiNorm:
        /* <DEDUP_REMOVED lines=26> */
[----:B-1----:R-:W-:Y:S02]  /*01a0*/  ISETP.NE.AND P0, PT, R9, 0x2, PT ;  /* 0x000000020900780c */ /* 0x002fe40003f05270 */
[----:B--2---:R-:W-:-:S02]  /*01b0*/  I2FP.F32.U32 R0, R0 ;  /* 0x0000000000007245 */ /* 0x004fc40000201000 */
[----:B---3--:R-:W-:Y:S02]  /*01c0*/  I2FP.F32.U32 R7, R6 ;  /* 0x0000000600077245 */ /* 0x008fe40000201000 */
[----:B----4-:R-:W-:-:S07]  /*01d0*/  I2FP.F32.U32 R8, R8 ;  /* 0x0000000800087245 */ /* 0x010fce0000201000 */
[----:B------:R-:W-:Y:S05]  /*01e0*/  @!P0 BRA `(.L_x_13) ;  /* 0x0000000000188947 */ /* 0x000fea0003800000 */
[----:B------:R-:W-:-:S13]  /*01f0*/  ISETP.NE.AND P0, PT, R9, 0x1, PT ;  /* 0x000000010900780c */ /* 0x000fda0003f05270 */
[----:B------:R-:W-:-:S04]  /*0200*/  @!P0 FADD R5, R0, R7 ;  /* 0x0000000700058221 */ /* 0x000fc80000000000 */
[----:B------:R-:W-:-:S04]  /*0210*/  @!P0 FADD R5, R8, R5 ;  /* 0x0000000508058221 */ /* 0x000fc80000000000 */
[----:B------:R-:W-:Y:S01]  /*0220*/  @!P0 FMUL R5, R5, 0.3333333432674407959 ;  /* 0x3eaaaaab05058820 */ /* 0x000fe20000400000 */
[----:B------:R-:W-:Y:S01]  /*0230*/  @P0 FMNMX3 R5, R7, R8, R0, !PT ;  /* 0x0000000807050276 */ /* 0x000fe20007800000 */
[----:B------:R-:W-:Y:S06]  /*0240*/  BRA `(.L_x_14) ;  /* 0x0000000000487947 */ /* 0x000fec0003800000 */
.L_x_13:
[----:B------:R-:W-:Y:S01]  /*0250*/  FMUL R7, R7, R7 ;  /* 0x0000000707077220 */ /* 0x000fe20000400000 */
        /* <DEDUP_REMOVED lines=8> */
[----:B------:R-:W-:Y:S05]  /*02e0*/  CALL.REL.NOINC `($__internal_2_$__cuda_sm20_sqrt_rn_f32_slowpath) ;  /* 0x0000000000507944 */ /* 0x000fea0003c00000 */
[----:B------:R-:W-:Y:S01]  /*02f0*/  MOV R5, R0 ;  /* 0x0000000000057202 */ /* 0x000fe20000000f00 */
[----:B------:R-:W-:Y:S06]  /*0300*/  BRA `(.L_x_17) ;  /* 0x0000000000107947 */ /* 0x000fec0003800000 */
.L_x_16:
[----:B------:R-:W-:Y:S01]  /*0310*/  FMUL.FTZ R7, R0, R5 ;  /* 0x0000000500077220 */ /* 0x000fe20000410000 */
[----:B------:R-:W-:-:S03]  /*0320*/  FMUL.FTZ R5, R5, 0.5 ;  /* 0x3f00000005057820 */ /* 0x000fc60000410000 */
[----:B------:R-:W-:-:S04]  /*0330*/  FFMA R0, -R7, R7, R0 ;  /* 0x0000000707007223 */ /* 0x000fc80000000100 */
[----:B------:R-:W-:-:S07]  /*0340*/  FFMA R5, R0, R5, R7 ;  /* 0x0000000500057223 */ /* 0x000fce0000000007 */
.L_x_17:
[----:B------:R-:W-:Y:S05]  /*0350*/  BSYNC.RECONVERGENT B0 ;  /* 0x0000000000007941 */ /* 0x000fea0003800200 */
.L_x_15:
[----:B------:R-:W-:-:S07]  /*0360*/  FMUL R5, R5, 0.57735025882720947266 ;  /* 0x3f13cd3a05057820 */ /* 0x000fce0000400000 */
.L_x_14:
[----:B------:R-:W0:Y:S01]  /*0370*/  LDCU UR6, c[0x0][0x398] ;  /* 0x00007300ff0677ac */ /* 0x000e220008000800 */
[C---:B------:R-:W-:Y:S02]  /*0380*/  FSETP.GEU.AND P0, PT, R5.reuse, RZ, PT ;  /* 0x000000ff0500720b */ /* 0x040fe40003f0e000 */
[----:B------:R-:W-:Y:S01]  /*0390*/  FMNMX.NAN R5, R5, 65535, PT ;  /* 0x477fff0005057809 */ /* 0x000fe20003820000 */
[----:B------:R-:W1:Y:S03]  /*03a0*/  LDCU.64 UR8, c[0x0][0x390] ;  /* 0x00007200ff0877ac */ /* 0x000e660008000a00 */
[----:B------:R-:W-:-:S04]  /*03b0*/  FSEL R0, R5, RZ, P0 ;  /* 0x000000ff05007208 */ /* 0x000fc80000000000 */
[----:B------:R-:W2:Y:S01]  /*03c0*/  F2I.U32.TRUNC.NTZ R7, R0 ;  /* 0x0000000000077305 */ /* 0x000ea2000020f000 */
[----:B0-----:R-:W-:-:S05]  /*03d0*/  IMAD R3, R3, UR6, RZ ;  /* 0x0000000603037c24 */ /* 0x001fca000f8e02ff */
[----:B-1----:R-:W-:-:S04]  /*03e0*/  IADD3 R4, P0, PT, R3, UR8, RZ ;  /* 0x0000000803047c10 */ /* 0x002fc8000ff1e0ff */
[----:B------:R-:W-:-:S03]  /*03f0*/  LEA.HI.X.SX32 R5, R3, UR9, 0x1, P0 ;  /* 0x0000000903057c11 */ /* 0x000fc600080f0eff */
[----:B------:R-:W-:-:S05]  /*0400*/  IMAD.WIDE R2, R2, 0x2, R4 ;  /* 0x0000000202027825 */ /* 0x000fca00078e0204 */
[----:B--2---:R-:W-:Y:S01]  /*0410*/  STG.E.U16 desc[UR4][R2.64], R7 ;  /* 0x0000000702007986 */ /* 0x004fe2000c101504 */
[----:B------:R-:W-:Y:S05]  /*0420*/  EXIT ;  /* 0x000000000000794d */ /* 0x000fea0003800000 */
        .weak           $__internal_2_$__cuda_sm20_sqrt_rn_f32_slowpath
        .type           $__internal_2_$__cuda_sm20_sqrt_rn_f32_slowpath,@function
        .size           $__internal_2_$__cuda_sm20_sqrt_rn_f32_slowpath,(.L_x_31 - $__internal_2_$__cuda_sm20_sqrt_rn_f32_slowpath)
$__internal_2_$__cuda_sm20_sqrt_rn_f32_slowpath:
        /* <DEDUP_REMOVED lines=19> */
.L_x_18:
[----:B------:R-:W-:Y:S01]  /*0560*/  HFMA2 R5, -RZ, RZ, 0, 0 ;  /* 0x00000000ff057431 */ /* 0x000fe200000001ff */
[----:B------:R-:W-:Y:S02]  /*0570*/  MOV R0, R4 ;  /* 0x0000000400007202 */ /* 0x000fe40000000f00 */
[----:B------:R-:W-:-:S04]  /*0580*/  MOV R4, R9 ;  /* 0x0000000900047202 */ /* 0x000fc80000000f00 */
[----:B------:R-:W-:Y:S05]  /*0590*/  RET.REL.NODEC R4 `(_ZN36_GLOBAL__N__6c9c057b_4_k_cu_7b19327236nppiGradientColorToGray_C3C1R_kernelIttLb1EEEvPKT_iPT0_iii8NppiNorm) ;  /* 0xfffffff804987950 */ /* 0x000fea0003c3ffff */
.L_x_19:
        /* <DEDUP_REMOVED lines=14> */
.L_x_31:


//--------------------- .text._ZN36_GLOBAL__N__6c9c057b_4_k_cu_7b19327236nppiGradientColorToGray_C3C1R_kernelIhhLb1EEEvPKT_iPT0_iii8NppiNorm --------------------------
	.section	.text._ZN36_GLOBAL__N__6c9c057b_4_k_cu_7b19327236nppiGradientColorToGray_C3C1R_kernelIhhLb1EEEvPKT_iPT0_iii8NppiNorm,"ax",@progbits
	.align	128
.text._ZN36_GLOBAL__N__6c9c057b_4_k_cu_7b19327236nppiGradientColorToGray_C3C1R_kernelIhhLb1EEEvPKT_iPT0_iii8NppiNorm:
        .type           _ZN36_GLOBAL__N__6c9c057b_4_k_cu_7b19327236nppiGradientColorToGray_C3C1R_kernelIhhLb1EEEvPKT_iPT0_iii8NppiNorm,@function
        .size           _ZN36_GLOBAL__N__6c9c057b_4_k_cu_7b19327236nppiGradientColorToGray_C3C1R_kernelIhhLb1EEEvPKT_iPT0_iii8NppiNorm,(.L_x_33 - _ZN36_GLOBAL__N__6c9c057b_4_k_cu_7b19327236nppiGradientColorToGray_C3C1R_kernelIhhLb1EEEvPKT_iPT0_iii8NppiNorm)
        .other          _ZN36_GLOBAL__N__6c9c057b_4_k_cu_7b19327236nppiGradientColorToGray_C3C1R_kernelIhhLb1EEEvPKT_iPT0_iii8NppiNorm,@"STO_CUDA_ENTRY STV_DEFAULT"
_ZN36_GLOBAL__N__6c9c057b_4_k_cu_7b19327236nppiGradientColorToGray_C3C1R_kernelIhhLb1EEEvPKT_iPT0_iii8NppiNorm:
        /* <DEDUP_REMOVED lines=17> */
[----:B------:R-:W2:Y:S03]  /*0110*/  LDCU.64 UR8, c[0x0][0x380] ;  /* 0x00007000ff0877ac */ /* 0x000ea60008000a00 */
[----:B------:R-:W-:Y:S01]  /*0120*/  SHF.R.S32.HI R7, RZ, 0x1f, R5 ;  /* 0x0000001fff077819 */ /* 0x000fe20000011405 */
[----:B------:R-:W3:Y:S01]  /*0130*/  LDCU.64 UR4, c[0x0][0x358] ;  /* 0x00006b00ff0477ac */ /* 0x000ee20008000a00 */
[----:B0-----:R-:W-:-:S05]  /*0140*/  IMAD R0, R3, UR6, RZ ;  /* 0x0000000603007c24 */ /* 0x001fca000f8e02ff */
[----:B--2---:R-:W-:Y:S02]  /*0150*/  IADD3 R4, P0, P1, R0, UR8, R5 ;  /* 0x0000000800047c10 */ /* 0x004fe4000f91e005 */
[----:B------:R-:W-:-:S04]  /*0160*/  SHF.R.S32.HI R0, RZ, 0x1f, R0 ;  /* 0x0000001fff007819 */ /* 0x000fc80000011400 */
[----:B------:R-:W-:-:S05]  /*0170*/  IADD3.X R5, PT, PT, R0, UR9, R7, P0, P1 ;  /* 0x0000000900057c10 */ /* 0x000fca00087e2407 */
[----:B---3--:R-:W2:Y:S04]  /*0180*/  LDG.E.U8 R0, desc[UR4][R4.64] ;  /* 0x0000000404007981 */ /* 0x008ea8000c1e1100 */
[----:B------:R-:W3:Y:S04]  /*0190*/  LDG.E.U8 R6, desc[UR4][R4.64+0x1] ;  /* 0x0000010404067981 */ /* 0x000ee8000c1e1100 */
[----:B------:R-:W4:Y:S01]  /*01a0*/  LDG.E.U8 R8, desc[UR4][R4.64+0x2] ;  /* 0x0000020404087981 */ /* 0x000f22000c1e1100 */
        /* <DEDUP_REMOVED lines=11> */
.L_x_20:
[----:B------:R-:W-:Y:S01]  /*0260*/  FMUL R7, R7, R7 ;  /* 0x0000000707077220 */ /* 0x000fe20000400000 */
[----:B------:R-:W-:Y:S03]  /*0270*/  BSSY.RECONVERGENT B0, `(.L_x_22) ;  /* 0x000000f000007945 */ /* 0x000fe60003800200 */
[----:B------:R-:W-:-:S04]  /*0280*/  FFMA R7, R0, R0, R7 ;  /* 0x0000000000077223 */ /* 0x000fc80000000007 */
[----:B------:R-:W-:-:S04]  /*0290*/  FFMA R0, R8, R8, R7 ;  /* 0x0000000808007223 */ /* 0x000fc80000000007 */
[----:B------:R-:W-:Y:S01]  /*02a0*/  VIADD R4, R0, 0xf3000000 ;  /* 0xf300000000047836 */ /* 0x000fe20000000000 */
[----:B------:R0:W1:Y:S04]  /*02b0*/  MUFU.RSQ R5, R0 ;  /* 0x0000000000057308 */ /* 0x0000680000001400 */
[----:B------:R-:W-:-:S13]  /*02c0*/  ISETP.GT.U32.AND P0, PT, R4, 0x727fffff, PT ;  /* 0x727fffff0400780c */ /* 0x000fda0003f04070 */
[----:B01----:R-:W-:Y:S05]  /*02d0*/  @!P0 BRA `(.L_x_23) ;  /* 0x0000000000108947 */ /* 0x003fea0003800000 */
[----:B------:R-:W-:-:S07]  /*02e0*/  MOV R9, 0x300 ;  /* 0x0000030000097802 */ /* 0x000fce0000000f00 */
[----:B------:R-:W-:Y:S05]  /*02f0*/  CALL.REL.NOINC `($__internal_3_$__cuda_sm20_sqrt_rn_f32_slowpath) ;  /* 0x0000000000547944 */ /* 0x000fea0003c00000 */
[----:B------:R-:W-:Y:S01]  /*0300*/  IMAD.MOV.U32 R5, RZ, RZ, R0 ;  /* 0x000000ffff057224 */ /* 0x000fe200078e0000 */
[----:B------:R-:W-:Y:S06]  /*0310*/  BRA `(.L_x_24) ;  /* 0x0000000000107947 */ /* 0x000fec0003800000 */
.L_x_23:
[----:B------:R-:W-:Y:S01]  /*0320*/  FMUL.FTZ R7, R0, R5 ;  /* 0x0000000500077220 */ /* 0x000fe20000410000 */
[----:B------:R-:W-:-:S03]  /*0330*/  FMUL.FTZ R5, R5, 0.5 ;  /* 0x3f00000005057820 */ /* 0x000fc60000410000 */
[----:B------:R-:W-:-:S04]  /*0340*/  FFMA R0, -R7, R7, R0 ;  /* 0x0000000707007223 */ /* 0x000fc80000000100 */
[----:B------:R-:W-:-:S07]  /*0350*/  FFMA R5, R0, R5, R7 ;  /* 0x0000000500057223 */ /* 0x000fce0000000007 */
.L_x_24:
[----:B------:R-:W-:Y:S05]  /*0360*/  BSYNC.RECONVERGENT B0 ;  /* 0x0000000000007941 */ /* 0x000fea0003800200 */
.L_x_22:
[----:B------:R-:W-:-:S07]  /*0370*/  FMUL R5, R5, 0.57735025882720947266 ;  /* 0x3f13cd3a05057820 */ /* 0x000fce0000400000 */
.L_x_21:
[----:B------:R-:W0:Y:S01]  /*0380*/  LDCU UR6, c[0x0][0x398] ;  /* 0x00007300ff0677ac */ /* 0x000e220008000800 */
[C---:B------:R-:W-:Y:S02]  /*0390*/  FSETP.GEU.AND P0, PT, R5.reuse, RZ, PT ;  /* 0x000000ff0500720b */ /* 0x040fe40003f0e000 */
[----:B------:R-:W-:Y:S01]  /*03a0*/  FMNMX.NAN R5, R5, 255, PT ;  /* 0x437f000005057809 */ /* 0x000fe20003820000 */
[----:B------:R-:W1:Y:S01]  /*03b0*/  LDCU.64 UR8, c[0x0][0x390] ;  /* 0x00007200ff0877ac */ /* 0x000e620008000a00 */
[----:B------:R-:W-:Y:S02]  /*03c0*/  SHF.R.S32.HI R0, RZ, 0x1f, R2 ;  /* 0x0000001fff007819 */ /* 0x000fe40000011402 */
[----:B------:R-:W-:-:S06]  /*03d0*/  FSEL R5, R5, RZ, P0 ;  /* 0x000000ff05057208 */ /* 0x000fcc0000000000 */
[----:B------:R-:W2:Y:S01]  /*03e0*/  F2I.U32.TRUNC.NTZ R5, R5 ;  /* 0x0000000500057305 */ /* 0x000ea2000020f000 */
[----:B0-----:R-:W-:-:S05]  /*03f0*/  IMAD R3, R3, UR6, RZ ;  /* 0x0000000603037c24 */ /* 0x001fca000f8e02ff */
[----:B-1----:R-:W-:Y:S02]  /*0400*/  IADD3 R2, P0, P1, R3, UR8, R2 ;  /* 0x0000000803027c10 */ /* 0x002fe4000f91e002 */
[----:B------:R-:W-:-:S04]  /*0410*/  SHF.R.S32.HI R3, RZ, 0x1f, R3 ;  /* 0x0000001fff037819 */ /* 0x000fc80000011403 */
[----:B------:R-:W-:-:S05]  /*0420*/  IADD3.X R3, PT, PT, R3, UR9, R0, P0, P1 ;  /* 0x0000000903037c10 */ /* 0x000fca00087e2400 */
[----:B--2---:R-:W-:Y:S01]  /*0430*/  STG.E.U8 desc[UR4][R2.64], R5 ;  /* 0x0000000502007986 */ /* 0x004fe2000c101104 */
[----:B------:R-:W-:Y:S05]  /*0440*/  EXIT ;  /* 0x000000000000794d */ /* 0x000fea0003800000 */
        .weak           $__internal_3_$__cuda_sm20_sqrt_rn_f32_slowpath
        .type           $__internal_3_$__cuda_sm20_sqrt_rn_f32_slowpath,@function
        .size           $__internal_3_$__cuda_sm20_sqrt_rn_f32_slowpath,(.L_x_33 - $__internal_3_$__cuda_sm20_sqrt_rn_f32_slowpath)
$__internal_3_$__cuda_sm20_sqrt_rn_f32_slowpath:
[----:B------:R-:W-:-:S13]  /*0450*/  LOP3.LUT P0, RZ, R0, 0x7fffffff, RZ, 0xc0, !PT ;  /* 0x7fffffff00ff7812 */ /* 0x000fda000780c0ff */
[----:B------:R-:W-:Y:S01]  /*0460*/  @!P0 MOV R4, R0 ;  /* 0x0000000000048202 */ /* 0x000fe20000000f00 */
[----:B------:R-:W-:Y:S06]  /*0470*/  @!P0 BRA `(.L_x_25) ;  /* 0x0000000000408947 */ /* 0x000fec0003800000 */
[----:B------:R-:W-:-:S13]  /*0480*/  FSETP.GEU.FTZ.AND P0, PT, R0, RZ, PT ;  /* 0x000000ff0000720b */ /* 0x000fda0003f1e000 */
[----:B------:R-:W-:Y:S01]  /*0490*/  @!P0 IMAD.MOV.U32 R4, RZ, RZ, 0x7fffffff ;  /* 0x7fffffffff048424 */ /* 0x000fe200078e00ff */
        /* <DEDUP_REMOVED lines=14> */
.L_x_25:
[----:B------:R-:W-:Y:S02]  /*0580*/  HFMA2 R5, -RZ, RZ, 0, 0 ;  /* 0x00000000ff057431 */ /* 0x000fe400000001ff */
[----:B------:R-:W-:Y:S01]  /*0590*/  IMAD.MOV.U32 R0, RZ, RZ, R4 ;  /* 0x000000ffff007224 */ /* 0x000fe200078e0004 */
[----:B------:R-:W-:-:S04]  /*05a0*/  MOV R4, R9 ;  /* 0x0000000900047202 */ /* 0x000fc80000000f00 */
[----:B------:R-:W-:Y:S05]  /*05b0*/  RET.REL.NODEC R4 `(_ZN36_GLOBAL__N__6c9c057b_4_k_cu_7b19327236nppiGradientColorToGray_C3C1R_kernelIhhLb1EEEvPKT_iPT0_iii8NppiNorm) ;  /* 0xfffffff804907950 */ /* 0x000fea0003c3ffff */
.L_x_26:
        /* <DEDUP_REMOVED lines=12> */
.L_x_33:


//--------------------- .nv.shared.reserved.0     --------------------------
	.section	.nv.shared.reserved.0,"aw",@nobits
	.weak		__nv_reservedSMEM_offset_0_alias
	.size		__nv_reservedSMEM_offset_0_alias, 0, 64
	.other		__nv_reservedSMEM_offset_0_alias,@"STO_CUDA_RESERVED_SHARED STV_DEFAULT"
__nv_reservedSMEM_offset_0_alias:
	.zero		0
	.zero		64


//--------------------- .nv.constant0._ZN36_GLOBAL__N__6c9c057b_4_k_cu_7b19327236nppiGradientColorToGray_C3C1R_kernelIffLb0EEEvPKT_iPT0_iii8NppiNorm --------------------------
	.section	.nv.constant0._ZN36_GLOBAL__N__6c9c057b_4_k_cu_7b19327236nppiGradientColorToGray_C3C1R_kernelIffLb0EEEvPKT_iPT0_iii8NppiNorm,"a",@progbits
	.sectionflags	@""
	.align	4
.nv.constant0._ZN36_GLOBAL__N__6c9c057b_4_k_cu_7b19327236nppiGradientColorToGray_C3C1R_kernelIffLb0EEEvPKT_iPT0_iii8NppiNorm:
	.zero		936


//--------------------- .nv.constant0._ZN36_GLOBAL__N__6c9c057b_4_k_cu_7b19327236nppiGradientColorToGray_C3C1R_kernelIssLb1EEEvPKT_iPT0_iii8NppiNorm --------------------------
	.section	.nv.constant0._ZN36_GLOBAL__N__6c9c057b_4_k_cu_7b19327236nppiGradientColorToGray_C3C1R_kernelIssLb1EEEvPKT_iPT0_iii8NppiNorm,"a",@progbits
	.sectionflags	@""
	.align	4
.nv.constant0._ZN36_GLOBAL__N__6c9c057b_4_k_cu_7b19327236nppiGradientColorToGray_C3C1R_kernelIssLb1EEEvPKT_iPT0_iii8NppiNorm:
	.zero		936


//--------------------- .nv.constant0._ZN36_GLOBAL__N__6c9c057b_4_k_cu_7b19327236nppiGradientColorToGray_C3C1R_kernelIttLb1EEEvPKT_iPT0_iii8NppiNorm --------------------------
	.section	.nv.constant0._ZN36_GLOBAL__N__6c9c057b_4_k_cu_7b19327236nppiGradientColorToGray_C3C1R_kernelIttLb1EEEvPKT_iPT0_iii8NppiNorm,"a",@progbits
	.sectionflags	@""
	.align	4
.nv.constant0._ZN36_GLOBAL__N__6c9c057b_4_k_cu_7b19327236nppiGradientColorToGray_C3C1R_kernelIttLb1EEEvPKT_iPT0_iii8NppiNorm:
	.zero		936


//--------------------- .nv.constant0._ZN36_GLOBAL__N__6c9c057b_4_k_cu_7b19327236nppiGradientColorToGray_C3C1R_kernelIhhLb1EEEvPKT_iPT0_iii8NppiNorm --------------------------
	.section	.nv.constant0._ZN36_GLOBAL__N__6c9c057b_4_k_cu_7b19327236nppiGradientColorToGray_C3C1R_kernelIhhLb1EEEvPKT_iPT0_iii8NppiNorm,"a",@progbits
	.sectionflags	@""
	.align	4
.nv.constant0._ZN36_GLOBAL__N__6c9c057b_4_k_cu_7b19327236nppiGradientColorToGray_C3C1R_kernelIhhLb1EEEvPKT_iPT0_iii8NppiNorm:
	.zero		936


//--------------------- SYMBOLS --------------------------

	.type		.nv.reservedSmem.offset0,@object
	.size		.nv.reservedSmem.offset0,0x4
